	.target	sm_90a

	.elftype	@"ET_EXEC"


//--------------------- .note.nv.tkinfo           --------------------------
	.section	.note.nv.tkinfo,"",@"SHT_NOTE"
	.sectionflags	@"SHF_NOTE_NV_TKINFO"
	.tkinfo
        /*0018*/ 	.word	0x00000002
        /*0030*/ 	.string	""
        /*0030*/ 	.string	"ptxas"
        /*0030*/ 	.string	"Cuda compilation tools, release 13.0, V13.0.88"
        /*0030*/ 	.string	"Build cuda_13.0.r13.0/compiler.36424714_0"
        /*0030*/ 	.string	"-arch sm_90a -m 64 "



//--------------------- .note.nv.cuinfo           --------------------------
	.section	.note.nv.cuinfo,"",@"SHT_NOTE"
	.sectionflags	@"SHF_NOTE_NV_CUINFO"
        /*0018*/ 	.short	0x0002
        /*001a*/ 	.short	0x005a
        /*001c*/ 	.short	0x0082
	.zero		2


//--------------------- .nv.info                  --------------------------
	.section	.nv.info,"",@"SHT_CUDA_INFO"
	.align	4


	//----- nvinfo : EIATTR_REGCOUNT
	.align		4
        /*0000*/ 	.byte	0x04, 0x2f
        /*0002*/ 	.short	(.L_12 - .L_11)
	.align		4
.L_11:
        /*0004*/ 	.word	index@(_ZN7cutlass13device_kernelINS_4gemm6kernel13GemmUniversalIN4cute5tupleIJiiiiEEENS1_10collective13CollectiveMmaINS1_37MainloopSm90TmaGmmaWarpSpecializedFP8ILi3ENS5_IJNS4_1CILi2EEENSA_ILi1EEESC_EEENS1_35KernelTmaWarpSpecializedCooperativeEEENS5_IJNSA_ILi256EEENSA_ILi64EEENSA_ILi32EEEEEENS_12float_e4m3_tENS5_IJlSC_lEEESK_SL_NS4_8TiledMMAINS4_8MMA_AtomIJNS4_4SM904GMMA30MMA_64x64x32_F32E4M3E4M3_SS_TNILNSP_7ScaleInE1ELSR_1EEEEEENS4_6LayoutISD_NS5_IJSC_NSA_ILi0EEESV_EEEEENS5_IJNS4_10UnderscoreESY_SY_EEEEENS4_13SM90_TMA_LOADENS4_14ComposedLayoutINS4_7SwizzleILi1ELi4ELi3EEENS4_18smem_ptr_flag_bitsILi8EEENSU_INS5_IJNSA_ILi8EEESI_EEENS5_IJSI_SC_EEEEEEEvNS4_8identityENS4_23SM90_TMA_LOAD_MULTICASTES1B_vS1C_EENS_8epilogue10collective6detail29Sm90TmaWarpSpecializedAdapterINS1G_15DefaultEpilogueISK_SL_SL_NS1F_6thread17LinearCombinationISK_Li1EffLNS1K_9ScaleType4KindE0ELNS_15FloatRoundStyleE2ESK_EENS1_15EpilogueDefaultEEEEEvvEEEEvNT_6ParamsE)
        /*0008*/ 	.word	0x000000a8


	//----- nvinfo : EIATTR_FRAME_SIZE
	.align		4
.L_12:
        /*000c*/ 	.byte	0x04, 0x11
        /*000e*/ 	.short	(.L_14 - .L_13)
	.align		4
.L_13:
        /*0010*/ 	.word	index@(_ZN7cutlass13device_kernelINS_4gemm6kernel13GemmUniversalIN4cute5tupleIJiiiiEEENS1_10collective13CollectiveMmaINS1_37MainloopSm90TmaGmmaWarpSpecializedFP8ILi3ENS5_IJNS4_1CILi2EEENSA_ILi1EEESC_EEENS1_35KernelTmaWarpSpecializedCooperativeEEENS5_IJNSA_ILi256EEENSA_ILi64EEENSA_ILi32EEEEEENS_12float_e4m3_tENS5_IJlSC_lEEESK_SL_NS4_8TiledMMAINS4_8MMA_AtomIJNS4_4SM904GMMA30MMA_64x64x32_F32E4M3E4M3_SS_TNILNSP_7ScaleInE1ELSR_1EEEEEENS4_6LayoutISD_NS5_IJSC_NSA_ILi0EEESV_EEEEENS5_IJNS4_10UnderscoreESY_SY_EEEEENS4_13SM90_TMA_LOADENS4_14ComposedLayoutINS4_7SwizzleILi1ELi4ELi3EEENS4_18smem_ptr_flag_bitsILi8EEENSU_INS5_IJNSA_ILi8EEESI_EEENS5_IJSI_SC_EEEEEEEvNS4_8identityENS4_23SM90_TMA_LOAD_MULTICASTES1B_vS1C_EENS_8epilogue10collective6detail29Sm90TmaWarpSpecializedAdapterINS1G_15DefaultEpilogueISK_SL_SL_NS1F_6thread17LinearCombinationISK_Li1EffLNS1K_9ScaleType4KindE0ELNS_15FloatRoundStyleE2ESK_EENS1_15EpilogueDefaultEEEEEvvEEEEvNT_6ParamsE)
        /*0014*/ 	.word	0x00000000


	//----- nvinfo : EIATTR_MIN_STACK_SIZE
	.align		4
.L_14:
        /*0018*/ 	.byte	0x04, 0x12
        /*001a*/ 	.short	(.L_16 - .L_15)
	.align		4
.L_15:
        /*001c*/ 	.word	index@(_ZN7cutlass13device_kernelINS_4gemm6kernel13GemmUniversalIN4cute5tupleIJiiiiEEENS1_10collective13CollectiveMmaINS1_37MainloopSm90TmaGmmaWarpSpecializedFP8ILi3ENS5_IJNS4_1CILi2EEENSA_ILi1EEESC_EEENS1_35KernelTmaWarpSpecializedCooperativeEEENS5_IJNSA_ILi256EEENSA_ILi64EEENSA_ILi32EEEEEENS_12float_e4m3_tENS5_IJlSC_lEEESK_SL_NS4_8TiledMMAINS4_8MMA_AtomIJNS4_4SM904GMMA30MMA_64x64x32_F32E4M3E4M3_SS_TNILNSP_7ScaleInE1ELSR_1EEEEEENS4_6LayoutISD_NS5_IJSC_NSA_ILi0EEESV_EEEEENS5_IJNS4_10UnderscoreESY_SY_EEEEENS4_13SM90_TMA_LOADENS4_14ComposedLayoutINS4_7SwizzleILi1ELi4ELi3EEENS4_18smem_ptr_flag_bitsILi8EEENSU_INS5_IJNSA_ILi8EEESI_EEENS5_IJSI_SC_EEEEEEEvNS4_8identityENS4_23SM90_TMA_LOAD_MULTICASTES1B_vS1C_EENS_8epilogue10collective6detail29Sm90TmaWarpSpecializedAdapterINS1G_15DefaultEpilogueISK_SL_SL_NS1F_6thread17LinearCombinationISK_Li1EffLNS1K_9ScaleType4KindE0ELNS_15FloatRoundStyleE2ESK_EENS1_15EpilogueDefaultEEEEEvvEEEEvNT_6ParamsE)
        /*0020*/ 	.word	0x00000000
.L_16:


//--------------------- .nv.compat                --------------------------
	.section	.nv.compat,"",@"SHT_CUDA_COMPAT_INFO"
	.align	4
        /*0000*/ 	.byte	0x02, 0x09, 0x01, 0x00, 0x02, 0x02, 0x04, 0x00, 0x02, 0x05, 0x05, 0x00, 0x03, 0x07, 0x01, 0x01
        /*0010*/ 	.byte	0x02, 0x03, 0x01, 0x00, 0x02, 0x06, 0x01, 0x00, 0x04, 0x0b, 0x08, 0x00, 0x00, 0x00, 0x00, 0x00
        /*0020*/ 	.byte	0x00, 0x00, 0x00, 0x00


//--------------------- .nv.info._ZN7cutlass13device_kernelINS_4gemm6kernel13GemmUniversalIN4cute5tupleIJiiiiEEENS1_10collective13CollectiveMmaINS1_37MainloopSm90TmaGmmaWarpSpecializedFP8ILi3ENS5_IJNS4_1CILi2EEENSA_ILi1EEESC_EEENS1_35KernelTmaWarpSpecializedCooperativeEEENS5_IJNSA_ILi256EEENSA_ILi64EEENSA_ILi32EEEEEENS_12float_e4m3_tENS5_IJlSC_lEEESK_SL_NS4_8TiledMMAINS4_8MMA_AtomIJNS4_4SM904GMMA30MMA_64x64x32_F32E4M3E4M3_SS_TNILNSP_7ScaleInE1ELSR_1EEEEEENS4_6LayoutISD_NS5_IJSC_NSA_ILi0EEESV_EEEEENS5_IJNS4_10UnderscoreESY_SY_EEEEENS4_13SM90_TMA_LOADENS4_14ComposedLayoutINS4_7SwizzleILi1ELi4ELi3EEENS4_18smem_ptr_flag_bitsILi8EEENSU_INS5_IJNSA_ILi8EEESI_EEENS5_IJSI_SC_EEEEEEEvNS4_8identityENS4_23SM90_TMA_LOAD_MULTICASTES1B_vS1C_EENS_8epilogue10collective6detail29Sm90TmaWarpSpecializedAdapterINS1G_15DefaultEpilogueISK_SL_SL_NS1F_6thread17LinearCombinationISK_Li1EffLNS1K_9ScaleType4KindE0ELNS_15FloatRoundStyleE2ESK_EENS1_15EpilogueDefaultEEEEEvvEEEEvNT_6ParamsE --------------------------
	.section	.nv.info._ZN7cutlass13device_kernelINS_4gemm6kernel13GemmUniversalIN4cute5tupleIJiiiiEEENS1_10collective13CollectiveMmaINS1_37MainloopSm90TmaGmmaWarpSpecializedFP8ILi3ENS5_IJNS4_1CILi2EEENSA_ILi1EEESC_EEENS1_35KernelTmaWarpSpecializedCooperativeEEENS5_IJNSA_ILi256EEENSA_ILi64EEENSA_ILi32EEEEEENS_12float_e4m3_tENS5_IJlSC_lEEESK_SL_NS4_8TiledMMAINS4_8MMA_AtomIJNS4_4SM904GMMA30MMA_64x64x32_F32E4M3E4M3_SS_TNILNSP_7ScaleInE1ELSR_1EEEEEENS4_6LayoutISD_NS5_IJSC_NSA_ILi0EEESV_EEEEENS5_IJNS4_10UnderscoreESY_SY_EEEEENS4_13SM90_TMA_LOADENS4_14ComposedLayoutINS4_7SwizzleILi1ELi4ELi3EEENS4_18smem_ptr_flag_bitsILi8EEENSU_INS5_IJNSA_ILi8EEESI_EEENS5_IJSI_SC_EEEEEEEvNS4_8identityENS4_23SM90_TMA_LOAD_MULTICASTES1B_vS1C_EENS_8epilogue10collective6detail29Sm90TmaWarpSpecializedAdapterINS1G_15DefaultEpilogueISK_SL_SL_NS1F_6thread17LinearCombinationISK_Li1EffLNS1K_9ScaleType4KindE0ELNS_15FloatRoundStyleE2ESK_EENS1_15EpilogueDefaultEEEEEvvEEEEvNT_6ParamsE,"",@"SHT_CUDA_INFO"
	.sectionflags	@""
	.align	4


	//----- nvinfo : EIATTR_CUDA_API_VERSION
	.align		4
        /*0000*/ 	.byte	0x04, 0x37
        /*0002*/ 	.short	(.L_18 - .L_17)
.L_17:
        /*0004*/ 	.word	0x00000082


	//----- nvinfo : EIATTR_KPARAM_INFO
	.align		4
.L_18:
        /*0008*/ 	.byte	0x04, 0x17
        /*000a*/ 	.short	(.L_20 - .L_19)
.L_19:
        /*000c*/ 	.word	0x00000000
        /*0010*/ 	.short	0x0000
        /*0012*/ 	.short	0x0070
        /*0014*/ 	.byte	0x00, 0xf0, 0x01, 0x10


	//----- nvinfo : EIATTR_SPARSE_MMA_MASK
	.align		4
.L_20:
        /*0018*/ 	.byte	0x03, 0x50
        /*001a*/ 	.short	0x0000


	//----- nvinfo : EIATTR_MAXREG_COUNT
	.align		4
        /*001c*/ 	.byte	0x03, 0x1b
        /*001e*/ 	.short	0x00a8


	//----- nvinfo : EIATTR_NUM_BARRIERS
	.align		4
        /*0020*/ 	.byte	0x02, 0x4c
        /*0022*/ 	.byte	0x01
	.zero		1


	//----- nvinfo : EIATTR_MERCURY_ISA_VERSION
	.align		4
        /*0024*/ 	.byte	0x03, 0x5f
        /*0026*/ 	.short	0x0101


	//----- nvinfo : EIATTR_INT_WARP_WIDE_INSTR_OFFSETS
	.align		4
        /*0028*/ 	.byte	0x04, 0x31
        /*002a*/ 	.short	(.L_22 - .L_21)


	//   ....[0]....
.L_21:
        /*002c*/ 	.word	0x00000480


	//   ....[1]....
        /*0030*/ 	.word	0x000004b0


	//   ....[2]....
        /*0034*/ 	.word	0x00000630


	//----- nvinfo : EIATTR_COOP_GROUP_MASK_REGIDS
	.align		4
.L_22:
        /*0038*/ 	.byte	0x04, 0x29
        /*003a*/ 	.short	(.L_24 - .L_23)


	//   ....[0]....
.L_23:
        /*003c*/ 	.word	0xffffffff


	//   ....[1]....
        /*0040*/ 	.word	0xffffffff


	//   ....[2]....
        /*0044*/ 	.word	0xffffffff


	//   ....[3]....
        /*0048*/ 	.word	0xffffffff


	//   ....[4]....
        /*004c*/ 	.word	0xffffffff


	//   ....[5]....
        /*0050*/ 	.word	0xffffffff


	//----- nvinfo : EIATTR_COOP_GROUP_INSTR_OFFSETS
	.align		4
.L_24:
        /*0054*/ 	.byte	0x04, 0x28
        /*0056*/ 	.short	(.L_26 - .L_25)


	//   ....[0]....
.L_25:
        /*0058*/ 	.word	0x00000060


	//   ....[1]....
        /*005c*/ 	.word	0x00000070


	//   ....[2]....
        /*0060*/ 	.word	0x00000130


	//   ....[3]....
        /*0064*/ 	.word	0x000002b0


	//   ....[4]....
        /*0068*/ 	.word	0x000007d0


	//   ....[5]....
        /*006c*/ 	.word	0x00001250


	//----- nvinfo : EIATTR_REG_RECONFIG
	.align		4
.L_26:
        /*0070*/ 	.byte	0x01, 0x54
	.zero		2


	//----- nvinfo : EIATTR_MBARRIER_INSTR_OFFSETS
	.align		4
        /*0074*/ 	.byte	0x04, 0x39
        /*0076*/ 	.short	(.L_28 - .L_27)


	//   ....[0]....
.L_27:
        /*0078*/ 	.word	0x00000230
        /*007c*/ 	.word	0x000000ff
        /*0080*/ 	.word	0x00000000
        /*0084*/ 	.short	0x0100
        /*0086*/ 	.byte	0x08
	.zero		1


	//   ....[1]....
        /*0088*/ 	.word	0x00000240
        /*008c*/ 	.word	0x000000ff
        /*0090*/ 	.word	0x00000018
        /*0094*/ 	.short	0x0100
        /*0096*/ 	.byte	0x08
	.zero		1


	//   ....[2]....
        /*0098*/ 	.word	0x00000250
        /*009c*/ 	.word	0x000000ff
        /*00a0*/ 	.word	0x00000008
        /*00a4*/ 	.short	0x0100
        /*00a6*/ 	.byte	0x08
	.zero		1


	//   ....[3]....
        /*00a8*/ 	.word	0x00000260
        /*00ac*/ 	.word	0x000000ff
        /*00b0*/ 	.word	0x00000020
        /*00b4*/ 	.short	0x0100
        /*00b6*/ 	.byte	0x08
	.zero		1


	//   ....[4]....
        /*00b8*/ 	.word	0x00000270
        /*00bc*/ 	.word	0x000000ff
        /*00c0*/ 	.word	0x00000010
        /*00c4*/ 	.short	0x0100
        /*00c6*/ 	.byte	0x08
	.zero		1


	//   ....[5]....
        /*00c8*/ 	.word	0x00000280
        /*00cc*/ 	.word	0x000000ff
        /*00d0*/ 	.word	0x00000028
        /*00d4*/ 	.short	0x0100
        /*00d6*/ 	.byte	0x08
	.zero		1


	//   ....[6]....
        /*00d8*/ 	.word	0x000006c0
        /*00dc*/ 	.word	0x000000ff
        /*00e0*/ 	.word	0x00000040
        /*00e4*/ 	.short	0x0100
        /*00e6*/ 	.byte	0x06
	.zero		1


	//   ....[7]....
        /*00e8*/ 	.word	0x00000760
        /*00ec*/ 	.word	0x000000ff
        /*00f0*/ 	.word	0x00000048
        /*00f4*/ 	.short	0x0100
        /*00f6*/ 	.byte	0x06
	.zero		1


	//   ....[8]....
        /*00f8*/ 	.word	0x00001780
        /*00fc*/ 	.word	0x000000ff
        /*0100*/ 	.word	0x00000000
        /*0104*/ 	.short	0x010a
        /*0106*/ 	.byte	0x07
	.zero		1


	//   ....[9]....
        /*0108*/ 	.word	0x000017e0
        /*010c*/ 	.word	0x000000ff
        /*0110*/ 	.word	0x00000000
        /*0114*/ 	.short	0x010a
        /*0116*/ 	.byte	0x07
	.zero		1


	//   ....[10]....
        /*0118*/ 	.word	0x000020f0
        /*011c*/ 	.word	0x000000ff
        /*0120*/ 	.word	0x00000000
        /*0124*/ 	.short	0x010a
        /*0126*/ 	.byte	0x0c
	.zero		1


	//   ....[11]....
        /*0128*/ 	.word	0x00002130
        /*012c*/ 	.word	0x000000ff
        /*0130*/ 	.word	0x00000000
        /*0134*/ 	.short	0x010a
        /*0136*/ 	.byte	0x0c
	.zero		1


	//   ....[12]....
        /*0138*/ 	.word	0x00002750
        /*013c*/ 	.word	0x0000000e
        /*0140*/ 	.word	0x00000000
        /*0144*/ 	.short	0x0101
        /*0146*/ 	.byte	0x3f
	.zero		1


	//   ....[13]....
        /*0148*/ 	.word	0x00002df0
        /*014c*/ 	.word	0x0000000c
        /*0150*/ 	.word	0x00000000
        /*0154*/ 	.short	0x0101
        /*0156*/ 	.byte	0x3f
	.zero		1


	//   ....[14]....
        /*0158*/ 	.word	0x00008870
        /*015c*/ 	.word	0x00000015
        /*0160*/ 	.word	0x00000018
        /*0164*/ 	.short	0x010a
        /*0166*/ 	.byte	0x3f
	.zero		1


	//   ....[15]....
        /*0168*/ 	.word	0x00008bf0
        /*016c*/ 	.word	0x00000008
        /*0170*/ 	.word	0x00000048
        /*0174*/ 	.short	0x0101
        /*0176*/ 	.byte	0x3f
	.zero		1


	//   ....[16]....
        /*0178*/ 	.word	0x00009320
        /*017c*/ 	.word	0x00000004
        /*0180*/ 	.word	0x00000000
        /*0184*/ 	.short	0x010a
        /*0186*/ 	.byte	0x3f
	.zero		1


	//   ....[17]....
        /*0188*/ 	.word	0x000093a0
        /*018c*/ 	.word	0x00000006
        /*0190*/ 	.word	0x00000000
        /*0194*/ 	.short	0x010a
        /*0196*/ 	.byte	0x3f
	.zero		1


	//   ....[18]....
        /*0198*/ 	.word	0x00009430
        /*019c*/ 	.word	0x00000003
        /*01a0*/ 	.word	0x00000000
        /*01a4*/ 	.short	0x010a
        /*01a6*/ 	.byte	0x3f
	.zero		1


	//   ....[19]....
        /*01a8*/ 	.word	0x000094a0
        /*01ac*/ 	.word	0x0000000d
        /*01b0*/ 	.word	0x00000000
        /*01b4*/ 	.short	0x010a
        /*01b6*/ 	.byte	0x3f
	.zero		1


	//   ....[20]....
        /*01b8*/ 	.word	0x00009500
        /*01bc*/ 	.word	0x0000000f
        /*01c0*/ 	.word	0x00000000
        /*01c4*/ 	.short	0x010a
        /*01c6*/ 	.byte	0x3f
	.zero		1


	//   ....[21]....
        /*01c8*/ 	.word	0x000095d0
        /*01cc*/ 	.word	0x00000015
        /*01d0*/ 	.word	0x00000018
        /*01d4*/ 	.short	0x010a
        /*01d6*/ 	.byte	0x3f
	.zero		1


	//   ....[22]....
        /*01d8*/ 	.word	0x000096a0
        /*01dc*/ 	.word	0x00000004
        /*01e0*/ 	.word	0x00000000
        /*01e4*/ 	.short	0x010a
        /*01e6*/ 	.byte	0x3f
	.zero		1


	//   ....[23]....
        /*01e8*/ 	.word	0x000096f0
        /*01ec*/ 	.word	0x00000006
        /*01f0*/ 	.word	0x00000000
        /*01f4*/ 	.short	0x010a
        /*01f6*/ 	.byte	0x3f
	.zero		1


	//----- nvinfo : EIATTR_NUM_MBARRIERS
	.align		4
.L_28:
        /*01f8*/ 	.byte	0x03, 0x38
        /*01fa*/ 	.short	0x0008


	//----- nvinfo : EIATTR_EXIT_INSTR_OFFSETS
	.align		4
        /*01fc*/ 	.byte	0x04, 0x1c
        /*01fe*/ 	.short	(.L_30 - .L_29)


	//   ....[0]....
.L_29:
        /*0200*/ 	.word	0x00000930


	//   ....[1]....
        /*0204*/ 	.word	0x00001120


	//   ....[2]....
        /*0208*/ 	.word	0x00007f80


	//   ....[3]....
        /*020c*/ 	.word	0x000084e0


	//   ....[4]....
        /*0210*/ 	.word	0x00009480


	//----- nvinfo : EIATTR_MAX_THREADS
	.align		4
.L_30:
        /*0214*/ 	.byte	0x04, 0x05
        /*0216*/ 	.short	(.L_32 - .L_31)
.L_31:
        /*0218*/ 	.word	0x00000180
        /*021c*/ 	.word	0x00000001
        /*0220*/ 	.word	0x00000001


	//----- nvinfo : EIATTR_CRS_STACK_SIZE
	.align		4
.L_32:
        /*0224*/ 	.byte	0x04, 0x1e
        /*0226*/ 	.short	(.L_34 - .L_33)
.L_33:
        /*0228*/ 	.word	0x00000000


	//----- nvinfo : EIATTR_CBANK_PARAM_SIZE
	.align		4
.L_34:
        /*022c*/ 	.byte	0x03, 0x19
        /*022e*/ 	.short	0x0470


	//----- nvinfo : EIATTR_PARAM_CBANK
	.align		4
        /*0230*/ 	.byte	0x04, 0x0a
        /*0232*/ 	.short	(.L_36 - .L_35)
	.align		4
.L_35:
        /*0234*/ 	.word	index@(.nv.constant0._ZN7cutlass13device_kernelINS_4gemm6kernel13GemmUniversalIN4cute5tupleIJiiiiEEENS1_10collective13CollectiveMmaINS1_37MainloopSm90TmaGmmaWarpSpecializedFP8ILi3ENS5_IJNS4_1CILi2EEENSA_ILi1EEESC_EEENS1_35KernelTmaWarpSpecializedCooperativeEEENS5_IJNSA_ILi256EEENSA_ILi64EEENSA_ILi32EEEEEENS_12float_e4m3_tENS5_IJlSC_lEEESK_SL_NS4_8TiledMMAINS4_8MMA_AtomIJNS4_4SM904GMMA30MMA_64x64x32_F32E4M3E4M3_SS_TNILNSP_7ScaleInE1ELSR_1EEEEEENS4_6LayoutISD_NS5_IJSC_NSA_ILi0EEESV_EEEEENS5_IJNS4_10UnderscoreESY_SY_EEEEENS4_13SM90_TMA_LOADENS4_14ComposedLayoutINS4_7SwizzleILi1ELi4ELi3EEENS4_18smem_ptr_flag_bitsILi8EEENSU_INS5_IJNSA_ILi8EEESI_EEENS5_IJSI_SC_EEEEEEEvNS4_8identityENS4_23SM90_TMA_LOAD_MULTICASTES1B_vS1C_EENS_8epilogue10collective6detail29Sm90TmaWarpSpecializedAdapterINS1G_15DefaultEpilogueISK_SL_SL_NS1F_6thread17LinearCombinationISK_Li1EffLNS1K_9ScaleType4KindE0ELNS_15FloatRoundStyleE2ESK_EENS1_15EpilogueDefaultEEEEEvvEEEEvNT_6ParamsE)
        /*0238*/ 	.short	0x0210
        /*023a*/ 	.short	0x0470


	//----- nvinfo : EIATTR_SW_WAR
	.align		4
.L_36:
        /*023c*/ 	.byte	0x04, 0x36
        /*023e*/ 	.short	(.L_38 - .L_37)
.L_37:
        /*0240*/ 	.word	0x00000008
.L_38:


//--------------------- .nv.callgraph             --------------------------
	.section	.nv.callgraph,"",@"SHT_CUDA_CALLGRAPH"
	.align	4
	.sectionentsize	8
	.align		4
        /*0000*/ 	.word	0x00000000
	.align		4
        /*0004*/ 	.word	0xffffffff
	.align		4
        /*0008*/ 	.word	0x00000000
	.align		4
        /*000c*/ 	.word	0xfffffffe
	.align		4
        /*0010*/ 	.word	0x00000000
	.align		4
        /*0014*/ 	.word	0xfffffffd
	.align		4
        /*0018*/ 	.word	0x00000000
	.align		4
        /*001c*/ 	.word	0xfffffffc


//--------------------- .nv.constant4             --------------------------
	.section	.nv.constant4,"a",@progbits
	.align	8
	.align		8
.nv.constant4:
        /*0000*/ 	.dword	_ZN39_INTERNAL_626f8a41_4_k_cu_ce961d67_51054cuda3std3__45__cpo5beginE
	.align		8
        /*0008*/ 	.dword	_ZN39_INTERNAL_626f8a41_4_k_cu_ce961d67_51054cuda3std3__45__cpo3endE
	.align		8
        /*0010*/ 	.dword	_ZN39_INTERNAL_626f8a41_4_k_cu_ce961d67_51054cuda3std3__45__cpo6cbeginE
	.align		8
        /*0018*/ 	.dword	_ZN39_INTERNAL_626f8a41_4_k_cu_ce961d67_51054cuda3std3__45__cpo4cendE
	.align		8
        /*0020*/ 	.dword	_ZN39_INTERNAL_626f8a41_4_k_cu_ce961d67_51054cuda3std3__441_GLOBAL__N__626f8a41_4_k_cu_ce961d67_51056ignoreE
	.align		8
        /*0028*/ 	.dword	_ZN39_INTERNAL_626f8a41_4_k_cu_ce961d67_51054cuda3std3__419piecewise_constructE
	.align		8
        /*0030*/ 	.dword	_ZN39_INTERNAL_626f8a41_4_k_cu_ce961d67_51054cuda3std3__48in_placeE
	.align		8
        /*0038*/ 	.dword	_ZN39_INTERNAL_626f8a41_4_k_cu_ce961d67_51054cuda3std6ranges3__45__cpo4swapE
	.align		8
        /*0040*/ 	.dword	_ZN39_INTERNAL_626f8a41_4_k_cu_ce961d67_51054cuda3std6ranges3__45__cpo9iter_moveE
	.align		8
        /*0048*/ 	.dword	_ZN39_INTERNAL_626f8a41_4_k_cu_ce961d67_51054cute7productE
	.align		8
        /*0050*/ 	.dword	_ZN39_INTERNAL_626f8a41_4_k_cu_ce961d67_51054cute1_E


//--------------------- .text._ZN7cutlass13device_kernelINS_4gemm6kernel13GemmUniversalIN4cute5tupleIJiiiiEEENS1_10collective13CollectiveMmaINS1_37MainloopSm90TmaGmmaWarpSpecializedFP8ILi3ENS5_IJNS4_1CILi2EEENSA_ILi1EEESC_EEENS1_35KernelTmaWarpSpecializedCooperativeEEENS5_IJNSA_ILi256EEENSA_ILi64EEENSA_ILi32EEEEEENS_12float_e4m3_tENS5_IJlSC_lEEESK_SL_NS4_8TiledMMAINS4_8MMA_AtomIJNS4_4SM904GMMA30MMA_64x64x32_F32E4M3E4M3_SS_TNILNSP_7ScaleInE1ELSR_1EEEEEENS4_6LayoutISD_NS5_IJSC_NSA_ILi0EEESV_EEEEENS5_IJNS4_10UnderscoreESY_SY_EEEEENS4_13SM90_TMA_LOADENS4_14ComposedLayoutINS4_7SwizzleILi1ELi4ELi3EEENS4_18smem_ptr_flag_bitsILi8EEENSU_INS5_IJNSA_ILi8EEESI_EEENS5_IJSI_SC_EEEEEEEvNS4_8identityENS4_23SM90_TMA_LOAD_MULTICASTES1B_vS1C_EENS_8epilogue10collective6detail29Sm90TmaWarpSpecializedAdapterINS1G_15DefaultEpilogueISK_SL_SL_NS1F_6thread17LinearCombinationISK_Li1EffLNS1K_9ScaleType4KindE0ELNS_15FloatRoundStyleE2ESK_EENS1_15EpilogueDefaultEEEEEvvEEEEvNT_6ParamsE --------------------------
	.section	.text._ZN7cutlass13device_kernelINS_4gemm6kernel13GemmUniversalIN4cute5tupleIJiiiiEEENS1_10collective13CollectiveMmaINS1_37MainloopSm90TmaGmmaWarpSpecializedFP8ILi3ENS5_IJNS4_1CILi2EEENSA_ILi1EEESC_EEENS1_35KernelTmaWarpSpecializedCooperativeEEENS5_IJNSA_ILi256EEENSA_ILi64EEENSA_ILi32EEEEEENS_12float_e4m3_tENS5_IJlSC_lEEESK_SL_NS4_8TiledMMAINS4_8MMA_AtomIJNS4_4SM904GMMA30MMA_64x64x32_F32E4M3E4M3_SS_TNILNSP_7ScaleInE1ELSR_1EEEEEENS4_6LayoutISD_NS5_IJSC_NSA_ILi0EEESV_EEEEENS5_IJNS4_10UnderscoreESY_SY_EEEEENS4_13SM90_TMA_LOADENS4_14ComposedLayoutINS4_7SwizzleILi1ELi4ELi3EEENS4_18smem_ptr_flag_bitsILi8EEENSU_INS5_IJNSA_ILi8EEESI_EEENS5_IJSI_SC_EEEEEEEvNS4_8identityENS4_23SM90_TMA_LOAD_MULTICASTES1B_vS1C_EENS_8epilogue10collective6detail29Sm90TmaWarpSpecializedAdapterINS1G_15DefaultEpilogueISK_SL_SL_NS1F_6thread17LinearCombinationISK_Li1EffLNS1K_9ScaleType4KindE0ELNS_15FloatRoundStyleE2ESK_EENS1_15EpilogueDefaultEEEEEvvEEEEvNT_6ParamsE,"ax",@progbits
	.align	128
.text._ZN7cutlass13device_kernelINS_4gemm6kernel13GemmUniversalIN4cute5tupleIJiiiiEEENS1_10collective13CollectiveMmaINS1_37MainloopSm90TmaGmmaWarpSpecializedFP8ILi3ENS5_IJNS4_1CILi2EEENSA_ILi1EEESC_EEENS1_35KernelTmaWarpSpecializedCooperativeEEENS5_IJNSA_ILi256EEENSA_ILi64EEENSA_ILi32EEEEEENS_12float_e4m3_tENS5_IJlSC_lEEESK_SL_NS4_8TiledMMAINS4_8MMA_AtomIJNS4_4SM904GMMA30MMA_64x64x32_F32E4M3E4M3_SS_TNILNSP_7ScaleInE1ELSR_1EEEEEENS4_6LayoutISD_NS5_IJSC_NSA_ILi0EEESV_EEEEENS5_IJNS4_10UnderscoreESY_SY_EEEEENS4_13SM90_TMA_LOADENS4_14ComposedLayoutINS4_7SwizzleILi1ELi4ELi3EEENS4_18smem_ptr_flag_bitsILi8EEENSU_INS5_IJNSA_ILi8EEESI_EEENS5_IJSI_SC_EEEEEEEvNS4_8identityENS4_23SM90_TMA_LOAD_MULTICASTES1B_vS1C_EENS_8epilogue10collective6detail29Sm90TmaWarpSpecializedAdapterINS1G_15DefaultEpilogueISK_SL_SL_NS1F_6thread17LinearCombinationISK_Li1EffLNS1K_9ScaleType4KindE0ELNS_15FloatRoundStyleE2ESK_EENS1_15EpilogueDefaultEEEEEvvEEEEvNT_6ParamsE:
        .type           _ZN7cutlass13device_kernelINS_4gemm6kernel13GemmUniversalIN4cute5tupleIJiiiiEEENS1_10collective13CollectiveMmaINS1_37MainloopSm90TmaGmmaWarpSpecializedFP8ILi3ENS5_IJNS4_1CILi2EEENSA_ILi1EEESC_EEENS1_35KernelTmaWarpSpecializedCooperativeEEENS5_IJNSA_ILi256EEENSA_ILi64EEENSA_ILi32EEEEEENS_12float_e4m3_tENS5_IJlSC_lEEESK_SL_NS4_8TiledMMAINS4_8MMA_AtomIJNS4_4SM904GMMA30MMA_64x64x32_F32E4M3E4M3_SS_TNILNSP_7ScaleInE1ELSR_1EEEEEENS4_6LayoutISD_NS5_IJSC_NSA_ILi0EEESV_EEEEENS5_IJNS4_10UnderscoreESY_SY_EEEEENS4_13SM90_TMA_LOADENS4_14ComposedLayoutINS4_7SwizzleILi1ELi4ELi3EEENS4_18smem_ptr_flag_bitsILi8EEENSU_INS5_IJNSA_ILi8EEESI_EEENS5_IJSI_SC_EEEEEEEvNS4_8identityENS4_23SM90_TMA_LOAD_MULTICASTES1B_vS1C_EENS_8epilogue10collective6detail29Sm90TmaWarpSpecializedAdapterINS1G_15DefaultEpilogueISK_SL_SL_NS1F_6thread17LinearCombinationISK_Li1EffLNS1K_9ScaleType4KindE0ELNS_15FloatRoundStyleE2ESK_EENS1_15EpilogueDefaultEEEEEvvEEEEvNT_6ParamsE,@function
        .size           _ZN7cutlass13device_kernelINS_4gemm6kernel13GemmUniversalIN4cute5tupleIJiiiiEEENS1_10collective13CollectiveMmaINS1_37MainloopSm90TmaGmmaWarpSpecializedFP8ILi3ENS5_IJNS4_1CILi2EEENSA_ILi1EEESC_EEENS1_35KernelTmaWarpSpecializedCooperativeEEENS5_IJNSA_ILi256EEENSA_ILi64EEENSA_ILi32EEEEEENS_12float_e4m3_tENS5_IJlSC_lEEESK_SL_NS4_8TiledMMAINS4_8MMA_AtomIJNS4_4SM904GMMA30MMA_64x64x32_F32E4M3E4M3_SS_TNILNSP_7ScaleInE1ELSR_1EEEEEENS4_6LayoutISD_NS5_IJSC_NSA_ILi0EEESV_EEEEENS5_IJNS4_10UnderscoreESY_SY_EEEEENS4_13SM90_TMA_LOADENS4_14ComposedLayoutINS4_7SwizzleILi1ELi4ELi3EEENS4_18smem_ptr_flag_bitsILi8EEENSU_INS5_IJNSA_ILi8EEESI_EEENS5_IJSI_SC_EEEEEEEvNS4_8identityENS4_23SM90_TMA_LOAD_MULTICASTES1B_vS1C_EENS_8epilogue10collective6detail29Sm90TmaWarpSpecializedAdapterINS1G_15DefaultEpilogueISK_SL_SL_NS1F_6thread17LinearCombinationISK_Li1EffLNS1K_9ScaleType4KindE0ELNS_15FloatRoundStyleE2ESK_EENS1_15EpilogueDefaultEEEEEvvEEEEvNT_6ParamsE,(.L_x_204 - _ZN7cutlass13device_kernelINS_4gemm6kernel13GemmUniversalIN4cute5tupleIJiiiiEEENS1_10collective13CollectiveMmaINS1_37MainloopSm90TmaGmmaWarpSpecializedFP8ILi3ENS5_IJNS4_1CILi2EEENSA_ILi1EEESC_EEENS1_35KernelTmaWarpSpecializedCooperativeEEENS5_IJNSA_ILi256EEENSA_ILi64EEENSA_ILi32EEEEEENS_12float_e4m3_tENS5_IJlSC_lEEESK_SL_NS4_8TiledMMAINS4_8MMA_AtomIJNS4_4SM904GMMA30MMA_64x64x32_F32E4M3E4M3_SS_TNILNSP_7ScaleInE1ELSR_1EEEEEENS4_6LayoutISD_NS5_IJSC_NSA_ILi0EEESV_EEEEENS5_IJNS4_10UnderscoreESY_SY_EEEEENS4_13SM90_TMA_LOADENS4_14ComposedLayoutINS4_7SwizzleILi1ELi4ELi3EEENS4_18smem_ptr_flag_bitsILi8EEENSU_INS5_IJNSA_ILi8EEESI_EEENS5_IJSI_SC_EEEEEEEvNS4_8identityENS4_23SM90_TMA_LOAD_MULTICASTES1B_vS1C_EENS_8epilogue10collective6detail29Sm90TmaWarpSpecializedAdapterINS1G_15DefaultEpilogueISK_SL_SL_NS1F_6thread17LinearCombinationISK_Li1EffLNS1K_9ScaleType4KindE0ELNS_15FloatRoundStyleE2ESK_EENS1_15EpilogueDefaultEEEEEvvEEEEvNT_6ParamsE)
        .other          _ZN7cutlass13device_kernelINS_4gemm6kernel13GemmUniversalIN4cute5tupleIJiiiiEEENS1_10collective13CollectiveMmaINS1_37MainloopSm90TmaGmmaWarpSpecializedFP8ILi3ENS5_IJNS4_1CILi2EEENSA_ILi1EEESC_EEENS1_35KernelTmaWarpSpecializedCooperativeEEENS5_IJNSA_ILi256EEENSA_ILi64EEENSA_ILi32EEEEEENS_12float_e4m3_tENS5_IJlSC_lEEESK_SL_NS4_8TiledMMAINS4_8MMA_AtomIJNS4_4SM904GMMA30MMA_64x64x32_F32E4M3E4M3_SS_TNILNSP_7ScaleInE1ELSR_1EEEEEENS4_6LayoutISD_NS5_IJSC_NSA_ILi0EEESV_EEEEENS5_IJNS4_10UnderscoreESY_SY_EEEEENS4_13SM90_TMA_LOADENS4_14ComposedLayoutINS4_7SwizzleILi1ELi4ELi3EEENS4_18smem_ptr_flag_bitsILi8EEENSU_INS5_IJNSA_ILi8EEESI_EEENS5_IJSI_SC_EEEEEEEvNS4_8identityENS4_23SM90_TMA_LOAD_MULTICASTES1B_vS1C_EENS_8epilogue10collective6detail29Sm90TmaWarpSpecializedAdapterINS1G_15DefaultEpilogueISK_SL_SL_NS1F_6thread17LinearCombinationISK_Li1EffLNS1K_9ScaleType4KindE0ELNS_15FloatRoundStyleE2ESK_EENS1_15EpilogueDefaultEEEEEvvEEEEvNT_6ParamsE,@"STO_CUDA_ENTRY STV_DEFAULT"
_ZN7cutlass13device_kernelINS_4gemm6kernel13GemmUniversalIN4cute5tupleIJiiiiEEENS1_10collective13CollectiveMmaINS1_37MainloopSm90TmaGmmaWarpSpecializedFP8ILi3ENS5_IJNS4_1CILi2EEENSA_ILi1EEESC_EEENS1_35KernelTmaWarpSpecializedCooperativeEEENS5_IJNSA_ILi256EEENSA_ILi64EEENSA_ILi32EEEEEENS_12float_e4m3_tENS5_IJlSC_lEEESK_SL_NS4_8TiledMMAINS4_8MMA_AtomIJNS4_4SM904GMMA30MMA_64x64x32_F32E4M3E4M3_SS_TNILNSP_7ScaleInE1ELSR_1EEEEEENS4_6LayoutISD_NS5_IJSC_NSA_ILi0EEESV_EEEEENS5_IJNS4_10UnderscoreESY_SY_EEEEENS4_13SM90_TMA_LOADENS4_14ComposedLayoutINS4_7SwizzleILi1ELi4ELi3EEENS4_18smem_ptr_flag_bitsILi8EEENSU_INS5_IJNSA_ILi8EEESI_EEENS5_IJSI_SC_EEEEEEEvNS4_8identityENS4_23SM90_TMA_LOAD_MULTICASTES1B_vS1C_EENS_8epilogue10collective6detail29Sm90TmaWarpSpecializedAdapterINS1G_15DefaultEpilogueISK_SL_SL_NS1F_6thread17LinearCombinationISK_Li1EffLNS1K_9ScaleType4KindE0ELNS_15FloatRoundStyleE2ESK_EENS1_15EpilogueDefaultEEEEEvvEEEEvNT_6ParamsE:
[----:B------:R-:W-:Y:S01]  /*0000*/  LDC R1, c[0x0][0x28] ;  /* 0x00000a00ff017b82 */ /* 0x000fe20000000800 */
[----:B------:R-:W0:Y:S01]  /*0010*/  S2R R0, SR_TID.X ;  /* 0x0000000000007919 */ /* 0x000e220000002100 */
[----:B------:R-:W-:Y:S01]  /*0020*/  ELECT P0, URZ, PT ;  /* 0x00000000003f782f */ /* 0x000fe20003800000 */
[----:B------:R-:W-:Y:S01]  /*0030*/  BSSY B0, `(.L_x_0) ;  /* 0x000000f000007945 */ /* 0x000fe20003800000 */
[--C-:B0-----:R-:W-:Y:S02]  /*0040*/  SHF.R.U32.HI R2, RZ, 0x5, R0.reuse ;  /* 0x00000005ff027819 */ /* 0x101fe40000011600 */
[----:B------:R-:W-:-:S03]  /*0050*/  SHF.R.U32.HI R3, RZ, 0x7, R0 ;  /* 0x00000007ff037819 */ /* 0x000fc60000011600 */
[----:B------:R-:W0:Y:S04]  /*0060*/  SHFL.IDX PT, R7, R2, RZ, 0x1f ;  /* 0x00001fff02077589 */ /* 0x000e2800000e0000 */
[----:B------:R-:W1:Y:S01]  /*0070*/  SHFL.IDX PT, R3, R3, RZ, 0x1f ;  /* 0x00001fff03037589 */ /* 0x000e6200000e0000 */
[----:B0-----:R-:W-:-:S13]  /*0080*/  ISETP.NE.OR P0, PT, R7, RZ, !P0 ;  /* 0x000000ff0700720c */ /* 0x001fda0004705670 */
[----:B-1----:R-:W-:Y:S05]  /*0090*/  @P0 BRA `(.L_x_1) ;  /* 0x0000000000200947 */ /* 0x002fea0003800000 */
[----:B------:R-:W-:Y:S02]  /*00a0*/  ULDC.64 UR4, c[0x0][0x198] ;  /* 0x0000660000047ab9 */ /* 0x000fe40000000a00 */
[----:B------:R-:W-:Y:S02]  /*00b0*/  UIADD3 UR6, UP0, UR4, 0xf0, URZ ;  /* 0x000000f004067890 */ /* 0x000fe4000ff1e03f */
[----:B------:R-:W-:Y:S02]  /*00c0*/  UIADD3 UR4, UP1, UR4, 0x1f0, URZ ;  /* 0x000001f004047890 */ /* 0x000fe4000ff3e03f */
[----:B------:R-:W-:Y:S02]  /*00d0*/  UIADD3.X UR7, URZ, UR5, URZ, UP0, !UPT ;  /* 0x000000053f077290 */ /* 0x000fe400087fe43f */
[----:B------:R-:W-:-:S07]  /*00e0*/  UIADD3.X UR5, URZ, UR5, URZ, UP1, !UPT ;  /* 0x000000053f057290 */ /* 0x000fce0008ffe43f */
[----:B------:R0:W-:Y:S02]  /*00f0*/  UTMACCTL.PF [UR6] ;  /* 0x00000000060079b9 */ /* 0x0001e40008040000 */
[----:B------:R0:W-:Y:S02]  /*0100*/  UTMACCTL.PF [UR4] ;  /* 0x00000000040079b9 */ /* 0x0001e40008040000 */
[----:B0-----:R-:W-:Y:S01]  /*0110*/  NOP ;  /* 0x0000000000007918 */ /* 0x001fe20000000000 */
.L_x_1:
[----:B------:R-:W-:Y:S05]  /*0120*/  BSYNC B0 ;  /* 0x0000000000007941 */ /* 0x000fea0003800000 */
.L_x_0:
[----:B------:R-:W0:Y:S02]  /*0130*/  SHFL.IDX PT, R4, R2, RZ, 0x1f ;  /* 0x00001fff02047589 */ /* 0x000e2400000e0000 */
[----:B0-----:R-:W-:-:S13]  /*0140*/  ISETP.NE.AND P0, PT, R4, RZ, PT ;  /* 0x000000ff0400720c */ /* 0x001fda0003f05270 */
[----:B------:R-:W-:Y:S05]  /*0150*/  @P0 BRA `(.L_x_2) ;  /* 0x0000000000500947 */ /* 0x000fea0003800000 */
[----:B------:R-:W0:Y:S01]  /*0160*/  S2UR UR8, SR_CgaCtaId ;  /* 0x00000000000879c3 */ /* 0x000e220000008800 */
[----:B------:R-:W-:Y:S01]  /*0170*/  UMOV UR4, 0x400 ;  /* 0x0000040000047882 */ /* 0x000fe20000000000 */
[----:B------:R-:W-:Y:S01]  /*0180*/  UMOV UR5, 0x1 ;  /* 0x0000000100057882 */ /* 0x000fe20000000000 */
[----:B------:R-:W-:Y:S01]  /*0190*/  UMOV UR6, 0x4 ;  /* 0x0000000400067882 */ /* 0x000fe20000000000 */
[----:B------:R-:W-:Y:S01]  /*01a0*/  ELECT P0, URZ, PT ;  /* 0x00000000003f782f */ /* 0x000fe20003800000 */
[----:B------:R-:W-:-:S04]  /*01b0*/  UIADD3 UR6, -UR6, 0x100000, URZ ;  /* 0x0010000006067890 */ /* 0x000fc8000fffe13f */
[----:B------:R-:W-:Y:S02]  /*01c0*/  USHF.L.U32 UR7, UR6, 0xb, URZ ;  /* 0x0000000b06077899 */ /* 0x000fe4000800063f */
[----:B------:R-:W-:Y:S02]  /*01d0*/  USHF.L.U32 UR6, UR6, 0x1, URZ ;  /* 0x0000000106067899 */ /* 0x000fe4000800063f */
[----:B0-----:R-:W-:Y:S02]  /*01e0*/  ULEA UR8, UR8, UR4, 0x18 ;  /* 0x0000000408087291 */ /* 0x001fe4000f8ec03f */
[----:B------:R-:W-:-:S04]  /*01f0*/  UIADD3 UR4, -UR5, 0x100000, URZ ;  /* 0x0010000005047890 */ /* 0x000fc8000fffe13f */
[----:B------:R-:W-:Y:S02]  /*0200*/  USHF.L.U32 UR5, UR4, 0xb, URZ ;  /* 0x0000000b04057899 */ /* 0x000fe4000800063f */
[----:B------:R-:W-:Y:S01]  /*0210*/  USHF.L.U32 UR4, UR4, 0x1, URZ ;  /* 0x0000000104047899 */ /* 0x000fe2000800063f */
[----:B------:R-:W0:Y:S11]  /*0220*/  FENCE.VIEW.ASYNC.S ;  /* 0x00000000000073c6 */ /* 0x000e360000000000 */
[----:B0-----:R0:W1:Y:S01]  /*0230*/  SYNCS.EXCH.64 URZ, [UR8], UR4 ;  /* 0x00000004083f75b2 */ /* 0x0010620008000100 */
[----:B------:R0:W2:Y:S01]  /*0240*/  SYNCS.EXCH.64 URZ, [UR8+0x18], UR6 ;  /* 0x00001806083f75b2 */ /* 0x0000a20008000100 */
[----:B------:R0:W3:Y:S01]  /*0250*/  SYNCS.EXCH.64 URZ, [UR8+0x8], UR4 ;  /* 0x00000804083f75b2 */ /* 0x0000e20008000100 */
[----:B------:R0:W4:Y:S01]  /*0260*/  SYNCS.EXCH.64 URZ, [UR8+0x20], UR6 ;  /* 0x00002006083f75b2 */ /* 0x0001220008000100 */
[----:B------:R0:W0:Y:S01]  /*0270*/  SYNCS.EXCH.64 URZ, [UR8+0x10], UR4 ;  /* 0x00001004083f75b2 */ /* 0x0000220008000100 */
[----:B------:R0:W0:Y:S01]  /*0280*/  SYNCS.EXCH.64 URZ, [UR8+0x28], UR6 ;  /* 0x00002806083f75b2 */ /* 0x0000220008000100 */
[----:B------:R-:W-:Y:S01]  /*0290*/  NOP ;  /* 0x0000000000007918 */ /* 0x000fe20000000000 */
.L_x_2:
[----:B------:R-:W-:Y:S01]  /*02a0*/  SHF.R.S32.HI R5, RZ, 0x1f, R0 ;  /* 0x0000001fff057819 */ /* 0x000fe20000011400 */
[----:B------:R-:W5:Y:S01]  /*02b0*/  SHFL.IDX PT, R2, R2, RZ, 0x1f ;  /* 0x00001fff02027589 */ /* 0x000f6200000e0000 */
[----:B0-----:R-:W0:Y:S01]  /*02c0*/  S2UR UR8, SR_CTAID.X ;  /* 0x00000000000879c3 */ /* 0x001e220000002500 */
[----:B------:R-:W-:Y:S02]  /*02d0*/  ELECT P0, URZ, PT ;  /* 0x00000000003f782f */ /* 0x000fe40003800000 */
[----:B------:R-:W-:Y:S01]  /*02e0*/  LEA.HI R5, R5, R0, RZ, 0x7 ;  /* 0x0000000005057211 */ /* 0x000fe200078f38ff */
[----:B------:R-:W1:Y:S01]  /*02f0*/  S2R R8, SR_CTAID.Y ;  /* 0x0000000000087919 */ /* 0x000e620000002600 */
[----:B------:R-:W-:Y:S01]  /*0300*/  SHF.R.S32.HI R11, RZ, 0x1f, R4 ;  /* 0x0000001fff0b7819 */ /* 0x000fe20000011404 */
[----:B------:R-:W-:Y:S01]  /*0310*/  ULDC UR4, c[0x0][0x150] ;  /* 0x0000540000047ab9 */ /* 0x000fe20000000800 */
[----:B------:R-:W-:Y:S01]  /*0320*/  LOP3.LUT R5, R5, 0xffffff80, RZ, 0xc0, !PT ;  /* 0xffffff8005057812 */ /* 0x000fe200078ec0ff */
[----:B------:R-:W-:Y:S01]  /*0330*/  VIADD R16, R3, 0xffffffff ;  /* 0xffffffff03107836 */ /* 0x000fe20000000000 */
[----:B------:R-:W-:Y:S01]  /*0340*/  LEA.HI R11, R11, R4, RZ, 0x2 ;  /* 0x000000040b0b7211 */ /* 0x000fe200078f10ff */
[----:B------:R-:W2:Y:S01]  /*0350*/  LDC R12, c[0x0][0x144] ;  /* 0x00005100ff0c7b82 */ /* 0x000ea20000000800 */
[----:B------:R-:W-:Y:S01]  /*0360*/  NOP ;  /* 0x0000000000007918 */ /* 0x000fe20000000000 */
[----:B------:R-:W-:Y:S01]  /*0370*/  IMAD.IADD R6, R0, 0x1, -R5 ;  /* 0x0000000100067824 */ /* 0x000fe200078e0a05 */
[----:B------:R-:W-:Y:S01]  /*0380*/  LOP3.LUT R11, R11, 0x3ffffffc, RZ, 0xc0, !PT ;  /* 0x3ffffffc0b0b7812 */ /* 0x000fe200078ec0ff */
[----:B------:R-:W-:Y:S01]  /*0390*/  NOP ;  /* 0x0000000000007918 */ /* 0x000fe20000000000 */
[----:B------:R-:W-:-:S02]  /*03a0*/  ISETP.NE.AND P4, PT, R3, RZ, PT ;  /* 0x000000ff0300720c */ /* 0x000fc40003f85270 */
[----:B------:R-:W-:Y:S01]  /*03b0*/  SHF.R.S32.HI R5, RZ, 0x1f, R6 ;  /* 0x0000001fff057819 */ /* 0x000fe20000011406 */
[----:B------:R-:W-:Y:S01]  /*03c0*/  IMAD.IADD R4, R4, 0x1, -R11 ;  /* 0x0000000104047824 */ /* 0x000fe200078e0a0b */
[----:B------:R-:W3:Y:S01]  /*03d0*/  LDC R14, c[0x0][0x140] ;  /* 0x00005000ff0e7b82 */ /* 0x000ee20000000800 */
[----:B------:R-:W-:Y:S02]  /*03e0*/  ISETP.GE.U32.AND P6, PT, R16, 0x2, PT ;  /* 0x000000021000780c */ /* 0x000fe40003fc6070 */
[----:B------:R-:W-:Y:S02]  /*03f0*/  LEA.HI R5, R5, R6, RZ, 0x3 ;  /* 0x0000000605057211 */ /* 0x000fe400078f18ff */
[----:B-----5:R-:W-:Y:S02]  /*0400*/  ISETP.NE.OR P0, PT, R2, RZ, !P0 ;  /* 0x000000ff0200720c */ /* 0x020fe40004705670 */
[--C-:B------:R-:W-:Y:S01]  /*0410*/  SHF.R.S32.HI R2, RZ, 0x3, R5.reuse ;  /* 0x00000003ff027819 */ /* 0x100fe20000011405 */
[----:B------:R-:W5:Y:S01]  /*0420*/  LDC R13, c[0x0][0x148] ;  /* 0x00005200ff0d7b82 */ /* 0x000f620000000800 */
[----:B------:R-:W-:-:S02]  /*0430*/  SHF.R.S32.HI R5, RZ, 0x1f, R5 ;  /* 0x0000001fff057819 */ /* 0x000fc40000011405 */
[----:B0-----:R-:W-:Y:S02]  /*0440*/  I2FP.F32.U32 R10, UR8 ;  /* 0x00000008000a7c45 */ /* 0x001fe40008201000 */
[----:B------:R-:W-:-:S03]  /*0450*/  LEA.HI R5, R5, R2, RZ, 0x2 ;  /* 0x0000000205057211 */ /* 0x000fc600078f10ff */
[----:B------:R-:W-:Y:S01]  /*0460*/  FMUL R10, R10, UR4 ;  /* 0x000000040a0a7c20 */ /* 0x000fe20008400000 */
[----:B------:R-:W-:Y:S01]  /*0470*/  LOP3.LUT R5, R5, 0xfffffffc, RZ, 0xc0, !PT ;  /* 0xfffffffc05057812 */ /* 0x000fe200078ec0ff */
[----:B------:R-:W-:Y:S01]  /*0480*/  VOTEU.ALL UP0, P0 ;  /* 0x00000000003f7886 */ /* 0x000fe20000000000 */
[----:B-1----:R-:W-:Y:S01]  /*0490*/  I2FP.F32.U32 R11, R8 ;  /* 0x00000008000b7245 */ /* 0x002fe20000201000 */
[----:B------:R-:W-:Y:S01]  /*04a0*/  ULDC UR4, c[0x0][0x154] ;  /* 0x0000550000047ab9 */ /* 0x000fe20000000800 */
[----:B------:R-:W-:Y:S01]  /*04b0*/  VOTEU.ALL UP1, P0 ;  /* 0x00000000003f7886 */ /* 0x000fe20000020000 */
[----:B------:R-:W0:Y:S01]  /*04c0*/  F2I.U32.TRUNC.NTZ R10, R10 ;  /* 0x0000000a000a7305 */ /* 0x000e22000020f000 */
[----:B------:R-:W-:Y:S01]  /*04d0*/  IMAD.IADD R5, R2, 0x1, -R5 ;  /* 0x0000000102057824 */ /* 0x000fe200078e0a05 */
[----:B------:R-:W1:Y:S01]  /*04e0*/  @!UP0 S2UR UR7, SR_CgaCtaId ;  /* 0x00000000000789c3 */ /* 0x000e620000008800 */
[----:B------:R-:W-:Y:S01]  /*04f0*/  @!UP0 UMOV UR6, 0x400 ;  /* 0x0000040000068882 */ /* 0x000fe20000000000 */
[----:B---3--:R-:W-:Y:S01]  /*0500*/  ISETP.EQ.U32.AND P2, PT, R14, 0x1, PT ;  /* 0x000000010e00780c */ /* 0x008fe20003f42070 */
[----:B------:R-:W-:-:S05]  /*0510*/  IMAD R5, R4, 0x4, R5 ;  /* 0x0000000404057824 */ /* 0x000fca00078e0205 */
[----:B------:R-:W-:-:S04]  /*0520*/  LEA.HI R2, R5, R5, RZ, 0x1 ;  /* 0x0000000505027211 */ /* 0x000fc800078f08ff */
[----:B------:R-:W-:Y:S01]  /*0530*/  LOP3.LUT R4, R2, 0xfffffffe, RZ, 0xc0, !PT ;  /* 0xfffffffe02047812 */ /* 0x000fe200078ec0ff */
[----:B0-----:R-:W-:Y:S02]  /*0540*/  IMAD.MOV R15, RZ, RZ, -R10 ;  /* 0x000000ffff0f7224 */ /* 0x001fe400078e0a0a */
[----:B------:R-:W-:Y:S01]  /*0550*/  FMUL R10, R11, UR4 ;  /* 0x000000040b0a7c20 */ /* 0x000fe20008400000 */
[----:B------:R-:W-:Y:S01]  /*0560*/  SHF.R.S32.HI R2, RZ, 0x1f, R7 ;  /* 0x0000001fff027819 */ /* 0x000fe20000011407 */
[----:B------:R-:W-:Y:S01]  /*0570*/  UMOV UR4, 0x20 ;  /* 0x0000002000047882 */ /* 0x000fe20000000000 */
[----:B--2---:R-:W-:Y:S01]  /*0580*/  IMAD R12, R12, R15, UR8 ;  /* 0x000000080c0c7e24 */ /* 0x004fe2000f8e020f */
[----:B------:R-:W-:-:S04]  /*0590*/  @!UP0 UIADD3 UR4, -UR4, 0x100000, URZ ;  /* 0x0010000004048890 */ /* 0x000fc8000fffe13f */
[----:B------:R-:W-:Y:S02]  /*05a0*/  @!UP0 USHF.L.U32 UR5, UR4, 0xb, URZ ;  /* 0x0000000b04058899 */ /* 0x000fe4000800063f */
[----:B------:R-:W-:Y:S01]  /*05b0*/  @!UP0 USHF.L.U32 UR4, UR4, 0x1, URZ ;  /* 0x0000000104048899 */ /* 0x000fe2000800063f */
[C---:B------:R-:W-:Y:S01]  /*05c0*/  IMAD.IADD R11, R5.reuse, 0x1, -R4 ;  /* 0x00000001050b7824 */ /* 0x040fe200078e0a04 */
[----:B------:R-:W0:Y:S01]  /*05d0*/  F2I.U32.TRUNC.NTZ R10, R10 ;  /* 0x0000000a000a7305 */ /* 0x000e22000020f000 */
[----:B------:R-:W-:Y:S01]  /*05e0*/  LEA.HI R2, R2, R7, RZ, 0x2 ;  /* 0x0000000702027211 */ /* 0x000fe200078f10ff */
[----:B------:R-:W-:Y:S02]  /*05f0*/  IMAD.SHL.U32 R4, R5, 0x4, RZ ;  /* 0x0000000405047824 */ /* 0x000fe400078e00ff */
[----:B------:R-:W-:Y:S01]  /*0600*/  ISETP.NE.AND P3, PT, R11, R12, PT ;  /* 0x0000000c0b00720c */ /* 0x000fe20003f65270 */
[----:B-1----:R-:W-:Y:S01]  /*0610*/  @!UP0 ULEA UR6, UR7, UR6, 0x18 ;  /* 0x0000000607068291 */ /* 0x002fe2000f8ec03f */
[----:B------:R-:W-:Y:S01]  /*0620*/  LOP3.LUT R2, R2, 0xfffffffc, RZ, 0xc0, !PT ;  /* 0xfffffffc02027812 */ /* 0x000fe200078ec0ff */
[----:B------:R-:W-:Y:S01]  /*0630*/  VOTEU.ALL UP0, P0 ;  /* 0x00000000003f7886 */ /* 0x000fe20000000000 */
[----:B------:R-:W-:-:S02]  /*0640*/  LOP3.LUT R5, R5, 0xc, R4, 0x78, !PT ;  /* 0x0000000c05057812 */ /* 0x000fc400078e7804 */
[----:B------:R-:W-:Y:S01]  /*0650*/  LOP3.LUT P0, RZ, R6, 0x7, RZ, 0xc0, !PT ;  /* 0x0000000706ff7812 */ /* 0x000fe2000780c0ff */
[----:B------:R-:W-:Y:S02]  /*0660*/  IMAD.IADD R7, R7, 0x1, -R2 ;  /* 0x0000000107077824 */ /* 0x000fe400078e0a02 */
[----:B------:R-:W-:Y:S01]  /*0670*/  IMAD.MOV.U32 R6, RZ, RZ, 0x1 ;  /* 0x00000001ff067424 */ /* 0x000fe200078e00ff */
[----:B------:R-:W-:Y:S01]  /*0680*/  ISETP.LT.U32.AND P0, PT, R5, 0x2, !P0 ;  /* 0x000000020500780c */ /* 0x000fe20004701070 */
[----:B0-----:R-:W-:Y:S01]  /*0690*/  IMAD.MOV R20, RZ, RZ, -R10 ;  /* 0x000000ffff147224 */ /* 0x001fe200078e0a0a */
[----:B------:R-:W-:Y:S01]  /*06a0*/  ISETP.NE.AND P1, PT, R7, 0x3, PT ;  /* 0x000000030700780c */ /* 0x000fe20003f25270 */
[----:B------:R-:W0:Y:S02]  /*06b0*/  FENCE.VIEW.ASYNC.S ;  /* 0x00000000000073c6 */ /* 0x000e240000000000 */
[----:B0-----:R0:W1:Y:S01]  /*06c0*/  @!UP0 SYNCS.EXCH.64 URZ, [UR6+0x40], UR4 ;  /* 0x00004004063f85b2 */ /* 0x0010620008000100 */
[----:B------:R-:W-:Y:S01]  /*06d0*/  @P3 LEA.HI R2, R5, R5, RZ, 0x1 ;  /* 0x0000000505023211 */ /* 0x000fe200078f08ff */
[----:B-----5:R-:W-:Y:S01]  /*06e0*/  IMAD R11, R13, R20, R8 ;  /* 0x000000140d0b7224 */ /* 0x020fe200078e0208 */
[----:B------:R-:W-:-:S02]  /*06f0*/  ISETP.EQ.OR P1, PT, R7, RZ, !P1 ;  /* 0x000000ff0700720c */ /* 0x000fc40004f22670 */
[----:B------:R-:W-:Y:S02]  /*0700*/  @P3 SHF.R.S32.HI R2, RZ, 0x1, R2 ;  /* 0x00000001ff023819 */ /* 0x000fe40000011402 */
[----:B------:R-:W-:Y:S02]  /*0710*/  ISETP.EQ.AND P1, PT, R3, RZ, P1 ;  /* 0x000000ff0300720c */ /* 0x000fe40000f22270 */
[----:B------:R-:W-:Y:S02]  /*0720*/  @P3 ISETP.NE.AND P5, PT, R2, R11, PT ;  /* 0x0000000b0200320c */ /* 0x000fe40003fa5270 */
[----:B------:R-:W-:Y:S02]  /*0730*/  SEL R3, RZ, 0x1, !P0 ;  /* 0x00000001ff037807 */ /* 0x000fe40004000000 */
[----:B------:R-:W-:Y:S02]  /*0740*/  @P3 SEL R6, RZ, 0x1, P5 ;  /* 0x00000001ff063807 */ /* 0x000fe40002800000 */
[----:B------:R-:W-:Y:S01]  /*0750*/  SEL R4, RZ, 0x1, !P1 ;  /* 0x00000001ff047807 */ /* 0x000fe20004800000 */
[----:B------:R0:W2:Y:S01]  /*0760*/  @!UP1 SYNCS.EXCH.64 URZ, [UR6+0x48], UR4 ;  /* 0x00004804063f95b2 */ /* 0x0000a20008000100 */
[----:B------:R-:W-:Y:S01]  /*0770*/  LOP3.LUT R6, R6, R3, RZ, 0xc0, !PT ;  /* 0x0000000306067212 */ /* 0x000fe200078ec0ff */
[----:B------:R-:W-:Y:S01]  /*0780*/  NOP ;  /* 0x0000000000007918 */ /* 0x000fe20000000000 */
[----:B------:R-:W-:Y:S01]  /*0790*/  SEL R4, R4, 0x2, P6 ;  /* 0x0000000204047807 */ /* 0x000fe20003000000 */
[----:B------:R-:W-:Y:S06]  /*07a0*/  @!P2 BRA `(.L_x_3) ;  /* 0x000000000008a947 */ /* 0x000fec0003800000 */
[----:B-12-4-:R-:W-:Y:S01]  /*07b0*/  UCGABAR_ARV ;  /* 0x00000000000079c7 */ /* 0x016fe20008000000 */
[----:B------:R-:W-:Y:S05]  /*07c0*/  BRA `(.L_x_4) ;  /* 0x0000000000047947 */ /* 0x000fea0003800000 */
.L_x_3:
[----:B-12-4-:R-:W-:Y:S01]  /*07d0*/  NOP ;  /* 0x0000000000007918 */ /* 0x016fe20000000000 */
.L_x_4:
[----:B------:R-:W1:Y:S01]  /*07e0*/  LDC R2, c[0x0][0x65c] ;  /* 0x00019700ff027b82 */ /* 0x000e620000000800 */
[----:B------:R-:W-:Y:S01]  /*07f0*/  IMAD.MOV.U32 R3, RZ, RZ, RZ ;  /* 0x000000ffff037224 */ /* 0x000fe200078e00ff */
[----:B-1----:R-:W-:Y:S01]  /*0800*/  ISETP.NE.AND P3, PT, R2, 0x1, PT ;  /* 0x000000010200780c */ /* 0x002fe20003f65270 */
[----:B------:R-:W-:-:S12]  /*0810*/  IMAD.U32 R2, RZ, RZ, UR8 ;  /* 0x00000008ff027e24 */ /* 0x000fd8000f8e00ff */
[----:B------:R-:W1:Y:S01]  /*0820*/  @P3 LDC R15, c[0x0][0x10] ;  /* 0x00000400ff0f3b82 */ /* 0x000e620000000800 */
[----:B------:R-:W-:Y:S02]  /*0830*/  @P3 IMAD.MOV.U32 R9, RZ, RZ, RZ ;  /* 0x000000ffff093224 */ /* 0x000fe400078e00ff */
[----:B------:R-:W-:-:S05]  /*0840*/  @P3 IMAD.MOV.U32 R17, RZ, RZ, RZ ;  /* 0x000000ffff113224 */ /* 0x000fca00078e00ff */
[----:B------:R-:W2:Y:S01]  /*0850*/  @!P3 LDC R11, c[0x0][0xc] ;  /* 0x00000300ff0bbb82 */ /* 0x000ea20000000800 */
[----:B-1----:R-:W-:-:S04]  /*0860*/  @P3 IMAD.WIDE.U32 R14, R15, UR8, R8 ;  /* 0x000000080f0e3c25 */ /* 0x002fc8000f8e0008 */
[----:B--2---:R-:W-:-:S04]  /*0870*/  @!P3 IMAD.WIDE.U32 R10, R8, R11, R2 ;  /* 0x0000000b080ab225 */ /* 0x004fc800078e0002 */
[----:B------:R-:W-:Y:S02]  /*0880*/  @P3 IMAD.MOV.U32 R2, RZ, RZ, R14 ;  /* 0x000000ffff023224 */ /* 0x000fe400078e000e */
[----:B------:R-:W-:Y:S02]  /*0890*/  @P3 IMAD.IADD R3, R15, 0x1, R17 ;  /* 0x000000010f033824 */ /* 0x000fe400078e0211 */
[----:B------:R-:W-:Y:S02]  /*08a0*/  @!P3 IMAD.MOV.U32 R2, RZ, RZ, R10 ;  /* 0x000000ffff02b224 */ /* 0x000fe400078e000a */
[----:B------:R-:W-:Y:S01]  /*08b0*/  @!P3 IMAD.MOV.U32 R3, RZ, RZ, R11 ;  /* 0x000000ffff03b224 */ /* 0x000fe200078e000b */
[----:B------:R-:W-:Y:S06]  /*08c0*/  @!P2 BRA `(.L_x_5) ;  /* 0x00000000000ca947 */ /* 0x000fec0003800000 */
[----:B------:R-:W-:Y:S01]  /*08d0*/  UCGABAR_WAIT ;  /* 0x0000000000007dc7 */ /* 0x000fe20008000000 */
[----:B------:R-:W-:Y:S01]  /*08e0*/  CCTL.IVALL ;  /* 0x00000000ff00798f */ /* 0x000fe20002000000 */
[----:B------:R-:W-:Y:S05]  /*08f0*/  BRA `(.L_x_6) ;  /* 0x0000000000047947 */ /* 0x000fea0003800000 */
.L_x_5:
[----:B------:R-:W-:Y:S06]  /*0900*/  BAR.SYNC.DEFER_BLOCKING 0x0 ;  /* 0x0000000000007b1d */ /* 0x000fec0000010000 */
.L_x_6:
[----:B------:R-:W-:Y:S05]  /*0910*/  @!P4 BRA `(.L_x_7) ;  /* 0x00000074009cc947 */ /* 0x000fea0003800000 */
[----:B------:R-:W-:-:S13]  /*0920*/  ISETP.GT.U32.AND P0, PT, R16, 0x1, PT ;  /* 0x000000011000780c */ /* 0x000fda0003f04070 */
[----:B0-----:R-:W-:Y:S05]  /*0930*/  @P0 EXIT ;  /* 0x000000000000094d */ /* 0x001fea0003800000 */
[----:B------:R-:W-:Y:S01]  /*0940*/  ULDC.64 UR4, c[0x0][0x650] ;  /* 0x0001940000047ab9 */ /* 0x000fe20000000a00 */
[----:B------:R-:W-:Y:S01]  /*0950*/  PRMT R14, RZ, 0x7610, R14 ;  /* 0x00007610ff0e7816 */ /* 0x000fe2000000000e */
[----:B------:R-:W-:Y:S01]  /*0960*/  IMAD.MOV.U32 R10, RZ, RZ, -0x1 ;  /* 0xffffffffff0a7424 */ /* 0x000fe200078e00ff */
[----:B------:R-:W-:Y:S01]  /*0970*/  ISETP.GE.U32.AND P0, PT, R2, UR4, PT ;  /* 0x0000000402007c0c */ /* 0x000fe2000bf06070 */
[----:B------:R-:W-:Y:S02]  /*0980*/  IMAD.MOV.U32 R11, RZ, RZ, -0x1 ;  /* 0xffffffffff0b7424 */ /* 0x000fe400078e00ff */
[----:B------:R-:W-:Y:S01]  /*0990*/  IMAD.MOV.U32 R7, RZ, RZ, -0x1 ;  /* 0xffffffffff077424 */ /* 0x000fe200078e00ff */
[----:B------:R-:W-:-:S13]  /*09a0*/  ISETP.GE.U32.AND.EX P0, PT, R3, UR5, PT, P0 ;  /* 0x0000000503007c0c */ /* 0x000fda000bf06100 */
[----:B------:R-:W-:Y:S05]  /*09b0*/  @P0 BRA `(.L_x_8) ;  /* 0x0000000400280947 */ /* 0x000fea0003800000 */
[----:B------:R-:W0:Y:S01]  /*09c0*/  LDC.64 R22, c[0x0][0x628] ;  /* 0x00018a00ff167b82 */ /* 0x000e220000000a00 */
[----:B------:R-:W-:Y:S02]  /*09d0*/  IMAD.MOV.U32 R10, RZ, RZ, R2 ;  /* 0x000000ffff0a7224 */ /* 0x000fe400078e0002 */
[----:B------:R-:W-:-:S05]  /*09e0*/  IMAD.MOV.U32 R11, RZ, RZ, R3 ;  /* 0x000000ffff0b7224 */ /* 0x000fca00078e0003 */
[----:B------:R-:W1:Y:S08]  /*09f0*/  LDC R18, c[0x0][0x630] ;  /* 0x00018c00ff127b82 */ /* 0x000e700000000800 */
[----:B------:R-:W2:Y:S01]  /*0a00*/  LDC.64 R24, c[0x0][0x620] ;  /* 0x00018800ff187b82 */ /* 0x000ea20000000a00 */
[----:B0-----:R-:W-:-:S04]  /*0a10*/  ISETP.NE.U32.AND P0, PT, R22, RZ, PT ;  /* 0x000000ff1600720c */ /* 0x001fc80003f05070 */
[----:B------:R-:W-:-:S13]  /*0a20*/  ISETP.NE.AND.EX P0, PT, R23, RZ, PT, P0 ;  /* 0x000000ff1700720c */ /* 0x000fda0003f05300 */
[----:B-12---:R-:W-:Y:S05]  /*0a30*/  @!P0 BRA `(.L_x_9) ;  /* 0x0000000000288947 */ /* 0x006fea0003800000 */
[----:B------:R-:W0:Y:S02]  /*0a40*/  LDC R7, c[0x0][0x634] ;  /* 0x00018d00ff077b82 */ /* 0x000e240000000800 */
[----:B0-----:R-:W-:-:S05]  /*0a50*/  IADD3 R7, P0, R2, R7, RZ ;  /* 0x0000000702077210 */ /* 0x001fca0007f1e0ff */
[----:B------:R-:W-:-:S04]  /*0a60*/  IMAD.X R19, RZ, RZ, R3, P0 ;  /* 0x000000ffff137224 */ /* 0x000fc800000e0603 */
[----:B------:R-:W-:-:S04]  /*0a70*/  IMAD.WIDE.U32 R10, R19, R22, RZ ;  /* 0x00000016130a7225 */ /* 0x000fc800078e00ff */
[----:B------:R-:W-:-:S04]  /*0a80*/  IMAD.WIDE.U32 R14, P0, R7, R23, R10 ;  /* 0x00000017070e7225 */ /* 0x000fc8000780000a */
[----:B------:R-:W-:-:S04]  /*0a90*/  IMAD.WIDE.U32 R10, R7, R22, RZ ;  /* 0x00000016070a7225 */ /* 0x000fc800078e00ff */
[----:B------:R-:W-:Y:S01]  /*0aa0*/  IMAD.X R17, RZ, RZ, RZ, P0 ;  /* 0x000000ffff117224 */ /* 0x000fe200000e06ff */
[----:B------:R-:W-:Y:S01]  /*0ab0*/  IADD3 RZ, P0, R11, R14, RZ ;  /* 0x0000000e0bff7210 */ /* 0x000fe20007f1e0ff */
[----:B------:R-:W-:-:S04]  /*0ac0*/  IMAD.MOV.U32 R16, RZ, RZ, R15 ;  /* 0x000000ffff107224 */ /* 0x000fc800078e000f */
[----:B------:R-:W-:-:S08]  /*0ad0*/  IMAD.WIDE.U32.X R10, R19, R23, R16, P0 ;  /* 0x00000017130a7225 */ /* 0x000fd000000e0410 */
.L_x_9:
[----:B------:R-:W0:Y:S01]  /*0ae0*/  LDC.64 R26, c[0x0][0x640] ;  /* 0x00019000ff1a7b82 */ /* 0x000e220000000a00 */
[--C-:B------:R-:W-:Y:S01]  /*0af0*/  SHF.R.U64 R28, R10, R18, R11.reuse ;  /* 0x000000120a1c7219 */ /* 0x100fe2000000120b */
[----:B------:R-:W-:Y:S01]  /*0b00*/  IMAD R29, R13, R20, R8 ;  /* 0x000000140d1d7224 */ /* 0x000fe200078e0208 */
[----:B------:R-:W-:Y:S01]  /*0b10*/  SHF.R.U32.HI R7, RZ, R18, R11 ;  /* 0x00000012ff077219 */ /* 0x000fe2000001160b */
[----:B------:R-:W-:Y:S01]  /*0b20*/  IMAD.MOV.U32 R23, RZ, RZ, 0x1 ;  /* 0x00000001ff177424 */ /* 0x000fe200078e00ff */
[----:B------:R-:W-:-:S03]  /*0b30*/  IADD3 R9, P0, RZ, -R28, RZ ;  /* 0x8000001cff097210 */ /* 0x000fc60007f1e0ff */
[----:B------:R-:W1:Y:S02]  /*0b40*/  LDC R16, c[0x0][0x618] ;  /* 0x00018600ff107b82 */ /* 0x000e640000000800 */
[----:B------:R-:W-:Y:S02]  /*0b50*/  IMAD.X R7, RZ, RZ, ~R7, P0 ;  /* 0x000000ffff077224 */ /* 0x000fe400000e0e07 */
[----:B------:R-:W-:-:S04]  /*0b60*/  IMAD.WIDE.U32 R10, R9, R24, R2 ;  /* 0x00000018090a7225 */ /* 0x000fc800078e0002 */
[----:B------:R-:W2:Y:S01]  /*0b70*/  LDC R15, c[0x0][0x608] ;  /* 0x00018200ff0f7b82 */ /* 0x000ea20000000800 */
[----:B------:R-:W-:-:S04]  /*0b80*/  IMAD R14, R7, R24, RZ ;  /* 0x00000018070e7224 */ /* 0x000fc800078e02ff */
[----:B------:R-:W-:-:S03]  /*0b90*/  IMAD R7, R9, R25, R14 ;  /* 0x0000001909077224 */ /* 0x000fc600078e020e */
[----:B------:R-:W3:Y:S01]  /*0ba0*/  LDC R22, c[0x0][0x658] ;  /* 0x00019600ff167b82 */ /* 0x000ee20000000800 */
[----:B------:R-:W-:Y:S01]  /*0bb0*/  IMAD.IADD R7, R11, 0x1, R7 ;  /* 0x000000010b077824 */ /* 0x000fe200078e0207 */
[----:B0-----:R-:W-:-:S04]  /*0bc0*/  ISETP.NE.U32.AND P0, PT, R26, RZ, PT ;  /* 0x000000ff1a00720c */ /* 0x001fc80003f05070 */
[----:B------:R-:W-:Y:S02]  /*0bd0*/  ISETP.NE.AND.EX P0, PT, R27, RZ, PT, P0 ;  /* 0x000000ff1b00720c */ /* 0x000fe40003f05300 */
[----:B------:R-:W0:Y:S01]  /*0be0*/  LDC R18, c[0x0][0x600] ;  /* 0x00018000ff127b82 */ /* 0x000e220000000800 */
[-CC-:B-1----:R-:W-:Y:S02]  /*0bf0*/  SHF.R.U64 R19, R10, R16.reuse, R7.reuse ;  /* 0x000000100a137219 */ /* 0x182fe40000001207 */
[----:B------:R-:W-:Y:S01]  /*0c00*/  SHF.R.U32.HI R10, RZ, R16, R7 ;  /* 0x00000010ff0a7219 */ /* 0x000fe20000011607 */
[----:B------:R-:W-:-:S04]  /*0c10*/  IMAD.MOV.U32 R7, RZ, RZ, -0x1 ;  /* 0xffffffffff077424 */ /* 0x000fc800078e00ff */
[----:B------:R-:W1:Y:S01]  /*0c20*/  LDC R21, c[0x0][0x648] ;  /* 0x00019200ff157b82 */ /* 0x000e620000000800 */
[-CC-:B--2---:R-:W-:Y:S02]  /*0c30*/  SHF.R.U64 R16, R19, R15.reuse, R10.reuse ;  /* 0x0000000f13107219 */ /* 0x184fe4000000120a */
[----:B------:R-:W-:-:S05]  /*0c40*/  SHF.R.U32.HI R9, RZ, R15, R10 ;  /* 0x0000000fff097219 */ /* 0x000fca000001160a */
[----:B------:R-:W2:Y:S01]  /*0c50*/  LDC R24, c[0x0][0x638] ;  /* 0x00018e00ff187b82 */ /* 0x000ea20000000800 */
[-CC-:B---3--:R-:W-:Y:S02]  /*0c60*/  SHF.R.U64 R20, R16, R22.reuse, R9.reuse ;  /* 0x0000001610147219 */ /* 0x188fe40000001209 */
[-C--:B------:R-:W-:Y:S02]  /*0c70*/  SHF.L.U32 R7, R7, R22.reuse, RZ ;  /* 0x0000001607077219 */ /* 0x080fe400000006ff */
[----:B------:R-:W-:Y:S01]  /*0c80*/  SHF.R.U32.HI R9, RZ, R22, R9 ;  /* 0x00000016ff097219 */ /* 0x000fe20000011609 */
[----:B------:R-:W-:Y:S01]  /*0c90*/  IMAD.MOV.U32 R8, RZ, RZ, R20 ;  /* 0x000000ffff087224 */ /* 0x000fe200078e0014 */
[----:B------:R-:W-:Y:S01]  /*0ca0*/  LOP3.LUT R13, RZ, R7, RZ, 0x33, !PT ;  /* 0x00000007ff0d7212 */ /* 0x000fe200078e33ff */
[----:B------:R-:W3:Y:S01]  /*0cb0*/  LDC R25, c[0x0][0x610] ;  /* 0x00018400ff197b82 */ /* 0x000ee20000000800 */
[----:B------:R-:W-:Y:S05]  /*0cc0*/  @!P0 BRA `(.L_x_10) ;  /* 0x0000000000288947 */ /* 0x000fea0003800000 */
[----:B------:R-:W4:Y:S02]  /*0cd0*/  LDC R7, c[0x0][0x64c] ;  /* 0x00019300ff077b82 */ /* 0x000f240000000800 */
[----:B----4-:R-:W-:-:S05]  /*0ce0*/  IADD3 R7, P0, R20, R7, RZ ;  /* 0x0000000714077210 */ /* 0x010fca0007f1e0ff */
        /* <DEDUP_REMOVED lines=8> */
.L_x_10:
[----:B-1----:R-:W-:Y:S01]  /*0d70*/  SHF.R.U64 R9, R8, R21, R9 ;  /* 0x0000001508097219 */ /* 0x002fe20000001209 */
[----:B0-----:R-:W-:Y:S01]  /*0d80*/  VIADD R10, R18, 0xffffffff ;  /* 0xffffffff120a7836 */ /* 0x001fe20000000000 */
[----:B------:R-:W-:Y:S01]  /*0d90*/  SHF.L.U32 R7, R23, R22, RZ ;  /* 0x0000001617077219 */ /* 0x000fe200000006ff */
[----:B------:R-:W-:Y:S01]  /*0da0*/  IMAD.MOV.U32 R14, RZ, RZ, 0x1 ;  /* 0x00000001ff0e7424 */ /* 0x000fe200078e00ff */
[----:B------:R-:W-:Y:S01]  /*0db0*/  LOP3.LUT R8, R16, R13, RZ, 0xc0, !PT ;  /* 0x0000000d10087212 */ /* 0x000fe200078ec0ff */
[----:B------:R-:W-:Y:S01]  /*0dc0*/  IMAD.MOV R11, RZ, RZ, -R9 ;  /* 0x000000ffff0b7224 */ /* 0x000fe200078e0a09 */
[----:B------:R-:W-:Y:S02]  /*0dd0*/  SEL R12, R12, R29, !P3 ;  /* 0x0000001d0c0c7207 */ /* 0x000fe40005800000 */
[----:B------:R-:W-:Y:S01]  /*0de0*/  LOP3.LUT R10, R19, R10, RZ, 0xc0, !PT ;  /* 0x0000000a130a7212 */ /* 0x000fe200078ec0ff */
[----:B------:R-:W-:Y:S02]  /*0df0*/  IMAD R9, R7, R9, R8 ;  /* 0x0000000907097224 */ /* 0x000fe400078e0208 */
[----:B--2---:R-:W-:-:S02]  /*0e00*/  IMAD R7, R11, R24, R20 ;  /* 0x000000180b077224 */ /* 0x004fc400078e0214 */
[----:B---3--:R-:W-:Y:S02]  /*0e10*/  IMAD R12, R9, R25, R12 ;  /* 0x00000019090c7224 */ /* 0x008fe400078e020c */
[----:B------:R-:W-:-:S05]  /*0e20*/  IMAD R7, R7, R18, R10 ;  /* 0x0000001207077224 */ /* 0x000fca00078e020a */
[----:B------:R-:W-:Y:S02]  /*0e30*/  SEL R11, R7, R12, !P3 ;  /* 0x0000000c070b7207 */ /* 0x000fe40005800000 */
[----:B------:R-:W-:Y:S01]  /*0e40*/  SEL R10, R12, R7, !P3 ;  /* 0x000000070c0a7207 */ /* 0x000fe20005800000 */
[----:B------:R-:W-:-:S07]  /*0e50*/  IMAD.MOV.U32 R7, RZ, RZ, R28 ;  /* 0x000000ffff077224 */ /* 0x000fce00078e001c */
.L_x_8:
[----:B------:R-:W-:-:S08]  /*0e60*/  NOP ;  /* 0x0000000000007918 */ /* 0x000fd00000000000 */
[----:B------:R-:W0:Y:S02]  /*0e70*/  USETMAXREG.TRY_ALLOC.CTAPOOL UP0, 0xe8 ;  /* 0x000000e8000079c8 */ /* 0x000e240008000600 */
[----:B0-----:R-:W-:-:S13]  /*0e80*/  PLOP3.LUT P0, PT, PT, PT, UP0, 0x80, 0x0 ;  /* 0x000000000000781c */ /* 0x001fda0003f0f008 */
[----:B------:R-:W-:Y:S05]  /*0e90*/  @!P0 BRA `(.L_x_8) ;  /* 0xfffffffc00f08947 */ /* 0x000fea000383ffff */
[----:B------:R-:W-:Y:S01]  /*0ea0*/  ULDC.64 UR4, c[0x0][0x598] ;  /* 0x0001660000047ab9 */ /* 0x000fe20000000a00 */
[----:B------:R-:W-:Y:S01]  /*0eb0*/  ULDC.64 UR16, c[0x0][0x208] ;  /* 0x0000820000107ab9 */ /* 0x000fe20000000a00 */
[----:B------:R-:W-:-:S04]  /*0ec0*/  ISETP.NE.U32.AND P0, PT, RZ, UR4, PT ;  /* 0x00000004ff007c0c */ /* 0x000fc8000bf05070 */
[----:B------:R-:W-:-:S13]  /*0ed0*/  ISETP.NE.AND.EX P0, PT, RZ, UR5, PT, P0 ;  /* 0x00000005ff007c0c */ /* 0x000fda000bf05300 */
[----:B------:R-:W-:Y:S05]  /*0ee0*/  @!P0 BRA `(.L_x_11) ;  /* 0x00000000001c8947 */ /* 0x000fea0003800000 */
[----:B------:R-:W0:Y:S02]  /*0ef0*/  LDC.64 R8, c[0x0][0x598] ;  /* 0x00016600ff087b82 */ /* 0x000e240000000a00 */
[----:B0-----:R-:W2:Y:S02]  /*0f00*/  LDG.E.64 R8, desc[UR16][R8.64] ;  /* 0x0000001008087981 */ /* 0x001ea4000c1e1b00 */
[----:B--2---:R-:W-:-:S04]  /*0f10*/  ISETP.NE.U32.AND P0, PT, R8, RZ, PT ;  /* 0x000000ff0800720c */ /* 0x004fc80003f05070 */
[----:B------:R-:W-:-:S13]  /*0f20*/  ISETP.NE.AND.EX P0, PT, R9, RZ, PT, P0 ;  /* 0x000000ff0900720c */ /* 0x000fda0003f05300 */
[----:B------:R-:W-:Y:S05]  /*0f30*/  @!P0 BRA `(.L_x_11) ;  /* 0x0000000000088947 */ /* 0x000fea0003800000 */
[----:B------:R0:W5:Y:S01]  /*0f40*/  LD.E R8, desc[UR16][R8.64] ;  /* 0x0000001008087980 */ /* 0x000162000c101900 */
[----:B------:R-:W-:Y:S05]  /*0f50*/  BRA `(.L_x_12) ;  /* 0x0000000000207947 */ /* 0x000fea0003800000 */
.L_x_11:
[----:B------:R-:W-:Y:S02]  /*0f60*/  ULDC.64 UR4, c[0x0][0x588] ;  /* 0x0001620000047ab9 */ /* 0x000fe40000000a00 */
[----:B------:R-:W-:-:S04]  /*0f70*/  ISETP.NE.U32.AND P0, PT, RZ, UR4, PT ;  /* 0x00000004ff007c0c */ /* 0x000fc8000bf05070 */
[----:B------:R-:W-:-:S13]  /*0f80*/  ISETP.NE.AND.EX P0, PT, RZ, UR5, PT, P0 ;  /* 0x00000005ff007c0c */ /* 0x000fda000bf05300 */
[----:B------:R-:W-:Y:S05]  /*0f90*/  @!P0 BRA `(.L_x_13) ;  /* 0x00000000000c8947 */ /* 0x000fea0003800000 */
[----:B------:R-:W0:Y:S02]  /*0fa0*/  LDC.64 R8, c[0x0][0x588] ;  /* 0x00016200ff087b82 */ /* 0x000e240000000a00 */
[----:B0-----:R1:W5:Y:S01]  /*0fb0*/  LDG.E R8, desc[UR16][R8.64] ;  /* 0x0000001008087981 */ /* 0x001362000c1e1900 */
[----:B------:R-:W-:Y:S05]  /*0fc0*/  BRA `(.L_x_12) ;  /* 0x0000000000047947 */ /* 0x000fea0003800000 */
.L_x_13:
[----:B------:R-:W2:Y:S02]  /*0fd0*/  LDC R8, c[0x0][0x580] ;  /* 0x00016000ff087b82 */ /* 0x000ea40000000800 */
.L_x_12:
[----:B------:R-:W-:Y:S02]  /*0fe0*/  ULDC.64 UR4, c[0x0][0x5a0] ;  /* 0x0001680000047ab9 */ /* 0x000fe40000000a00 */
[----:B------:R-:W-:-:S04]  /*0ff0*/  ISETP.NE.U32.AND P0, PT, RZ, UR4, PT ;  /* 0x00000004ff007c0c */ /* 0x000fc8000bf05070 */
[----:B------:R-:W-:-:S13]  /*1000*/  ISETP.NE.AND.EX P0, PT, RZ, UR5, PT, P0 ;  /* 0x00000005ff007c0c */ /* 0x000fda000bf05300 */
[----:B------:R-:W-:Y:S05]  /*1010*/  @!P0 BRA `(.L_x_14) ;  /* 0x00000000001c8947 */ /* 0x000fea0003800000 */
[----:B------:R-:W3:Y:S02]  /*1020*/  LDC.64 R12, c[0x0][0x5a0] ;  /* 0x00016800ff0c7b82 */ /* 0x000ee40000000a00 */
[----:B---3--:R-:W3:Y:S02]  /*1030*/  LDG.E.64 R12, desc[UR16][R12.64] ;  /* 0x000000100c0c7981 */ /* 0x008ee4000c1e1b00 */
[----:B---3--:R-:W-:-:S04]  /*1040*/  ISETP.NE.U32.AND P0, PT, R12, RZ, PT ;  /* 0x000000ff0c00720c */ /* 0x008fc80003f05070 */
[----:B------:R-:W-:-:S13]  /*1050*/  ISETP.NE.AND.EX P0, PT, R13, RZ, PT, P0 ;  /* 0x000000ff0d00720c */ /* 0x000fda0003f05300 */
[----:B------:R-:W-:Y:S05]  /*1060*/  @!P0 BRA `(.L_x_14) ;  /* 0x0000000000088947 */ /* 0x000fea0003800000 */
[----:B01----:R0:W5:Y:S01]  /*1070*/  LD.E R9, desc[UR16][R12.64] ;  /* 0x000000100c097980 */ /* 0x003162000c101900 */
[----:B------:R-:W-:Y:S05]  /*1080*/  BRA `(.L_x_15) ;  /* 0x0000000000207947 */ /* 0x000fea0003800000 */
.L_x_14:
[----:B------:R-:W-:Y:S02]  /*1090*/  ULDC.64 UR4, c[0x0][0x590] ;  /* 0x0001640000047ab9 */ /* 0x000fe40000000a00 */
[----:B------:R-:W-:-:S04]  /*10a0*/  ISETP.NE.U32.AND P0, PT, RZ, UR4, PT ;  /* 0x00000004ff007c0c */ /* 0x000fc8000bf05070 */
[----:B------:R-:W-:-:S13]  /*10b0*/  ISETP.NE.AND.EX P0, PT, RZ, UR5, PT, P0 ;  /* 0x00000005ff007c0c */ /* 0x000fda000bf05300 */
[----:B------:R-:W-:Y:S05]  /*10c0*/  @!P0 BRA `(.L_x_16) ;  /* 0x00000000000c8947 */ /* 0x000fea0003800000 */
[----:B------:R-:W0:Y:S02]  /*10d0*/  LDC.64 R12, c[0x0][0x590] ;  /* 0x00016400ff0c7b82 */ /* 0x000e240000000a00 */
[----:B01----:R1:W5:Y:S01]  /*10e0*/  LDG.E R9, desc[UR16][R12.64] ;  /* 0x000000100c097981 */ /* 0x003362000c1e1900 */
[----:B------:R-:W-:Y:S05]  /*10f0*/  BRA `(.L_x_15) ;  /* 0x0000000000047947 */ /* 0x000fea0003800000 */
.L_x_16:
[----:B01----:R-:W3:Y:S02]  /*1100*/  LDC R9, c[0x0][0x584] ;  /* 0x00016100ff097b82 */ /* 0x003ee40000000800 */
.L_x_15:
[----:B------:R-:W-:-:S13]  /*1110*/  LOP3.LUT P0, RZ, R14, 0xff, RZ, 0xc0, !PT ;  /* 0x000000ff0eff7812 */ /* 0x000fda000780c0ff */
[----:B------:R-:W-:Y:S05]  /*1120*/  @!P0 EXIT ;  /* 0x000000000000894d */ /* 0x000fea0003800000 */
[----:B------:R-:W-:Y:S01]  /*1130*/  ULDC UR4, c[0x0][0x28c] ;  /* 0x0000a30000047ab9 */ /* 0x000fe20000000800 */
[----:B------:R-:W-:Y:S01]  /*1140*/  LOP3.LUT R144, R4, 0x1, RZ, 0xfc, !PT ;  /* 0x0000000104907812 */ /* 0x000fe200078efcff */
[----:B------:R-:W-:-:S04]  /*1150*/  UIADD3 UR4, UR4, 0x1f, URZ ;  /* 0x0000001f04047890 */ /* 0x000fc8000fffe03f */
[----:B------:R-:W-:-:S04]  /*1160*/  USHF.R.S32.HI UR5, URZ, 0x1f, UR4 ;  /* 0x0000001f3f057899 */ /* 0x000fc80008011404 */
[----:B------:R-:W-:-:S03]  /*1170*/  ULEA.HI UR5, UR5, UR4, URZ, 0x5 ;  /* 0x0000000405057291 */ /* 0x000fc6000f8f283f */
[----:B------:R-:W-:Y:S01]  /*1180*/  UMOV UR4, URZ ;  /* 0x0000003f00047c82 */ /* 0x000fe20008000000 */
[----:B------:R-:W-:-:S03]  /*1190*/  USHF.R.S32.HI UR9, URZ, 0x5, UR5 ;  /* 0x000000053f097899 */ /* 0x000fc60008011405 */
[----:B------:R-:W-:-:S09]  /*11a0*/  UMOV UR5, URZ ;  /* 0x0000003f00057c82 */ /* 0x000fd20008000000 */
.L_x_171:
[----:B01----:R-:W-:Y:S01]  /*11b0*/  LOP3.LUT R12, R0, 0x80, RZ, 0xc0, !PT ;  /* 0x00000080000c7812 */ /* 0x003fe200078ec0ff */
[----:B------:R-:W0:Y:S01]  /*11c0*/  S2UR UR13, SR_CgaCtaId ;  /* 0x00000000000d79c3 */ /* 0x000e220000008800 */
[----:B------:R-:W-:Y:S01]  /*11d0*/  UMOV UR12, 0x400 ;  /* 0x00000400000c7882 */ /* 0x000fe20000000000 */
[----:B------:R-:W-:Y:S01]  /*11e0*/  UMOV UR6, URZ ;  /* 0x0000003f00067c82 */ /* 0x000fe20008000000 */
[----:B------:R-:W-:Y:S01]  /*11f0*/  SHF.R.U32.HI R12, RZ, 0x7, R12 ;  /* 0x00000007ff0c7819 */ /* 0x000fe2000001160c */
[----:B------:R-:W-:Y:S01]  /*1200*/  UMOV UR7, URZ ;  /* 0x0000003f00077c82 */ /* 0x000fe20008000000 */
[----:B------:R-:W-:Y:S01]  /*1210*/  UMOV UR18, UR5 ;  /* 0x0000000500127c82 */ /* 0x000fe20008000000 */
[----:B------:R-:W-:Y:S02]  /*1220*/  CS2R R20, SRZ ;  /* 0x0000000000147805 */ /* 0x000fe4000001ff00 */
[----:B------:R-:W-:Y:S01]  /*1230*/  CS2R R18, SRZ ;  /* 0x0000000000127805 */ /* 0x000fe2000001ff00 */
[----:B------:R-:W1:Y:S01]  /*1240*/  LDC R13, c[0x0][0x28c] ;  /* 0x0000a300ff0d7b82 */ /* 0x000e620000000800 */
[----:B----4-:R-:W4:Y:S01]  /*1250*/  SHFL.IDX PT, R12, R12, RZ, 0x1f ;  /* 0x00001fff0c0c7589 */ /* 0x010f2200000e0000 */
[----:B------:R-:W-:-:S02]  /*1260*/  CS2R R22, SRZ ;  /* 0x0000000000167805 */ /* 0x000fc4000001ff00 */
[----:B------:R-:W-:Y:S02]  /*1270*/  CS2R R88, SRZ ;  /* 0x0000000000587805 */ /* 0x000fe4000001ff00 */
[----:B------:R-:W-:Y:S02]  /*1280*/  CS2R R90, SRZ ;  /* 0x00000000005a7805 */ /* 0x000fe4000001ff00 */
[----:B------:R-:W-:Y:S02]  /*1290*/  CS2R R92, SRZ ;  /* 0x00000000005c7805 */ /* 0x000fe4000001ff00 */
[----:B------:R-:W-:Y:S02]  /*12a0*/  CS2R R94, SRZ ;  /* 0x00000000005e7805 */ /* 0x000fe4000001ff00 */
[----:B------:R-:W-:Y:S02]  /*12b0*/  CS2R R98, SRZ ;  /* 0x0000000000627805 */ /* 0x000fe4000001ff00 */
        /* <DEDUP_REMOVED lines=16> */
[----:B-1----:R-:W-:Y:S02]  /*13c0*/  ISETP.GE.AND P0, PT, R13, 0x1, PT ;  /* 0x000000010d00780c */ /* 0x002fe40003f06270 */
[----:B------:R-:W-:Y:S02]  /*13d0*/  CS2R R130, SRZ ;  /* 0x0000000000827805 */ /* 0x000fe4000001ff00 */
[----:B----4-:R-:W-:-:S02]  /*13e0*/  R2UR UR8, R12 ;  /* 0x000000000c0872ca */ /* 0x010fc400000e0000 */
[----:B------:R-:W-:Y:S02]  /*13f0*/  CS2R R132, SRZ ;  /* 0x0000000000847805 */ /* 0x000fe4000001ff00 */
[----:B------:R-:W-:Y:S02]  /*1400*/  CS2R R134, SRZ ;  /* 0x0000000000867805 */ /* 0x000fe4000001ff00 */
[----:B------:R-:W-:Y:S02]  /*1410*/  CS2R R136, SRZ ;  /* 0x0000000000887805 */ /* 0x000fe4000001ff00 */
[----:B------:R-:W-:Y:S02]  /*1420*/  CS2R R138, SRZ ;  /* 0x00000000008a7805 */ /* 0x000fe4000001ff00 */
[----:B------:R-:W-:Y:S02]  /*1430*/  CS2R R140, SRZ ;  /* 0x00000000008c7805 */ /* 0x000fe4000001ff00 */
[----:B------:R-:W-:Y:S01]  /*1440*/  CS2R R142, SRZ ;  /* 0x00000000008e7805 */ /* 0x000fe2000001ff00 */
[----:B------:R-:W-:Y:S01]  /*1450*/  IMAD.MOV.U32 R145, RZ, RZ, RZ ;  /* 0x000000ffff917224 */ /* 0x000fe200078e00ff */
[----:B------:R-:W-:Y:S01]  /*1460*/  CS2R R56, SRZ ;  /* 0x0000000000387805 */ /* 0x000fe2000001ff00 */
[----:B------:R-:W-:Y:S01]  /*1470*/  IMAD.MOV.U32 R147, RZ, RZ, RZ ;  /* 0x000000ffff937224 */ /* 0x000fe200078e00ff */
[----:B------:R-:W-:Y:S01]  /*1480*/  CS2R R58, SRZ ;  /* 0x00000000003a7805 */ /* 0x000fe2000001ff00 */
[----:B------:R-:W-:Y:S01]  /*1490*/  IMAD.U32 R16, RZ, RZ, UR4 ;  /* 0x00000004ff107e24 */ /* 0x000fe2000f8e00ff */
[----:B------:R-:W-:Y:S01]  /*14a0*/  CS2R R60, SRZ ;  /* 0x00000000003c7805 */ /* 0x000fe2000001ff00 */
[----:B------:R-:W-:Y:S01]  /*14b0*/  ULEA.HI UR10, UR8, UR8, URZ, 0x1 ;  /* 0x00000008080a7291 */ /* 0x000fe2000f8f083f */
[----:B------:R-:W-:-:S02]  /*14c0*/  CS2R R62, SRZ ;  /* 0x00000000003e7805 */ /* 0x000fc4000001ff00 */
[----:B------:R-:W-:Y:S02]  /*14d0*/  CS2R R64, SRZ ;  /* 0x0000000000407805 */ /* 0x000fe4000001ff00 */
[----:B------:R-:W-:Y:S01]  /*14e0*/  CS2R R66, SRZ ;  /* 0x0000000000427805 */ /* 0x000fe2000001ff00 */
[----:B------:R-:W-:Y:S01]  /*14f0*/  ULOP3.LUT UR11, UR10, 0x1ffffe, URZ, 0xc0, !UPT ;  /* 0x001ffffe0a0b7892 */ /* 0x000fe2000f8ec03f */
[----:B------:R-:W-:Y:S01]  /*1500*/  CS2R R68, SRZ ;  /* 0x0000000000447805 */ /* 0x000fe2000001ff00 */
[----:B0-----:R-:W-:Y:S01]  /*1510*/  ULEA UR10, UR13, UR12, 0x18 ;  /* 0x0000000c0d0a7291 */ /* 0x001fe2000f8ec03f */
[----:B------:R-:W-:Y:S01]  /*1520*/  CS2R R70, SRZ ;  /* 0x0000000000467805 */ /* 0x000fe2000001ff00 */
[----:B------:R-:W-:Y:S01]  /*1530*/  UIADD3 UR11, UR8, -UR11, URZ ;  /* 0x8000000b080b7290 */ /* 0x000fe2000fffe03f */
[----:B------:R-:W-:Y:S02]  /*1540*/  CS2R R72, SRZ ;  /* 0x0000000000487805 */ /* 0x000fe4000001ff00 */
[----:B------:R-:W-:Y:S01]  /*1550*/  CS2R R74, SRZ ;  /* 0x00000000004a7805 */ /* 0x000fe2000001ff00 */
[----:B------:R-:W-:Y:S01]  /*1560*/  UMOV UR8, URZ ;  /* 0x0000003f00087c82 */ /* 0x000fe20008000000 */
[----:B------:R-:W-:Y:S01]  /*1570*/  ULEA UR11, UR11, UR10, 0xb ;  /* 0x0000000a0b0b7291 */ /* 0x000fe2000f8e583f */
[----:B------:R-:W-:-:S02]  /*1580*/  CS2R R76, SRZ ;  /* 0x00000000004c7805 */ /* 0x000fc4000001ff00 */
[----:B------:R-:W-:Y:S02]  /*1590*/  CS2R R78, SRZ ;  /* 0x00000000004e7805 */ /* 0x000fe4000001ff00 */
[----:B------:R-:W-:Y:S01]  /*15a0*/  CS2R R80, SRZ ;  /* 0x0000000000507805 */ /* 0x000fe2000001ff00 */
[----:B------:R-:W-:Y:S01]  /*15b0*/  UIADD3 UR11, UR11, 0x100, URZ ;  /* 0x000001000b0b7890 */ /* 0x000fe2000fffe03f */
[----:B------:R-:W-:Y:S02]  /*15c0*/  CS2R R82, SRZ ;  /* 0x0000000000527805 */ /* 0x000fe4000001ff00 */
[----:B------:R-:W-:Y:S02]  /*15d0*/  CS2R R84, SRZ ;  /* 0x0000000000547805 */ /* 0x000fe4000001ff00 */
[----:B------:R-:W-:Y:S01]  /*15e0*/  CS2R R86, SRZ ;  /* 0x0000000000567805 */ /* 0x000fe2000001ff00 */
[----:B------:R-:W-:Y:S01]  /*15f0*/  USHF.R.U32.HI UR11, URZ, 0x4, UR11 ;  /* 0x000000043f0b7899 */ /* 0x000fe2000801160b */
[----:B------:R-:W-:-:S02]  /*1600*/  CS2R R24, SRZ ;  /* 0x0000000000187805 */ /* 0x000fc4000001ff00 */
[----:B------:R-:W-:Y:S02]  /*1610*/  CS2R R26, SRZ ;  /* 0x00000000001a7805 */ /* 0x000fe4000001ff00 */
[----:B------:R-:W-:Y:S01]  /*1620*/  CS2R R28, SRZ ;  /* 0x00000000001c7805 */ /* 0x000fe2000001ff00 */
[----:B------:R-:W-:Y:S01]  /*1630*/  ULOP3.LUT UR11, UR11, 0x3fff, URZ, 0xc0, !UPT ;  /* 0x00003fff0b0b7892 */ /* 0x000fe2000f8ec03f */
        /* <DEDUP_REMOVED lines=12> */
[----:B------:R-:W-:Y:S01]  /*1700*/  CS2R R54, SRZ ;  /* 0x0000000000367805 */ /* 0x000fe2000001ff00 */
[----:B--23--:R-:W-:Y:S06]  /*1710*/  @!P0 BRA `(.L_x_17) ;  /* 0x0000000800308947 */ /* 0x00cfec0003800000 */
[----:B------:R-:W-:-:S13]  /*1720*/  ISETP.NE.AND P1, PT, R144, 0x3, PT ;  /* 0x000000039000780c */ /* 0x000fda0003f25270 */
[----:B------:R-:W-:Y:S05]  /*1730*/  @!P1 BRA `(.L_x_18) ;  /* 0x0000000000049947 */ /* 0x000fea0003800000 */
[----:B------:R-:W-:Y:S01]  /*1740*/  BPT.TRAP 0x1 ;  /* 0x000000040000795c */ /* 0x000fe20000300000 */
.L_x_18:
[----:B------:R-:W-:Y:S01]  /*1750*/  ULEA UR7, UR5, UR10, 0x3 ;  /* 0x0000000a05077291 */ /* 0x000fe2000f8e183f */
[----:B------:R-:W-:-:S05]  /*1760*/  IMAD.U32 R12, RZ, RZ, UR4 ;  /* 0x00000004ff0c7e24 */ /* 0x000fca000f8e00ff */
[----:B------:R-:W-:-:S04]  /*1770*/  SHF.L.U32 R12, R12, 0x1f, RZ ;  /* 0x0000001f0c0c7819 */ /* 0x000fc800000006ff */
[----:B------:R0:W1:Y:S01]  /*1780*/  SYNCS.PHASECHK.TRANS64.TRYWAIT P0, [UR7], R12 ;  /* 0x0000000cff0075a7 */ /* 0x0000620008000147 */
[----:B------:R-:W-:Y:S05]  /*1790*/  @!P1 BRA `(.L_x_19) ;  /* 0x0000000000049947 */ /* 0x000fea0003800000 */
[----:B------:R-:W-:Y:S01]  /*17a0*/  BPT.TRAP 0x1 ;  /* 0x000000040000795c */ /* 0x000fe20000300000 */
.L_x_19:
[----:B------:R-:W-:Y:S01]  /*17b0*/  UMOV UR6, 0x1 ;  /* 0x0000000100067882 */ /* 0x000fe20000000000 */
[----:B------:R-:W-:Y:S01]  /*17c0*/  IMAD.MOV.U32 R20, RZ, RZ, RZ ;  /* 0x000000ffff147224 */ /* 0x000fe200078e00ff */
[----:B-1----:R-:W-:Y:S06]  /*17d0*/  @P0 BRA `(.L_x_20) ;  /* 0x0000000000080947 */ /* 0x002fec0003800000 */
[----:B------:R-:W1:Y:S02]  /*17e0*/  SYNCS.PHASECHK.TRANS64.TRYWAIT P0, [UR7], R12 ;  /* 0x0000000cff0075a7 */ /* 0x000e640008000147 */
[----:B-1----:R-:W-:Y:S05]  /*17f0*/  @!P0 BRA `(.L_x_21) ;  /* 0x0000007c00248947 */ /* 0x002fea0003800000 */
.L_x_20:
[----:B------:R-:W-:Y:S01]  /*1800*/  UIADD3 UR7, UR10, 0x6100, URZ ;  /* 0x000061000a077890 */ /* 0x000fe2000fffe03f */
[----:B------:R-:W-:Y:S01]  /*1810*/  WARPGROUP.ARRIVE ;  /* 0x00000000000079c5 */ /* 0x000fe20000000000 */
[----:B------:R-:W-:Y:S01]  /*1820*/  ULOP3.LUT UR12, UR11, 0x10000, URZ, 0xfc, !UPT ;  /* 0x000100000b0c7892 */ /* 0x000fe2000f8efc3f */
[----:B------:R-:W-:Y:S01]  /*1830*/  IMAD.MOV.U32 R21, RZ, RZ, RZ ;  /* 0x000000ffff157224 */ /* 0x000fe200078e00ff */
[----:B------:R-:W-:Y:S01]  /*1840*/  USHF.R.U32.HI UR7, URZ, 0x4, UR7 ;  /* 0x000000043f077899 */ /* 0x000fe20008011607 */
[----:B------:R-:W-:Y:S01]  /*1850*/  CS2R R18, SRZ ;  /* 0x0000000000127805 */ /* 0x000fe2000001ff00 */
[----:B------:R-:W-:Y:S01]  /*1860*/  ULEA UR12, UR5, UR12, 0x9 ;  /* 0x0000000c050c7291 */ /* 0x000fe2000f8e483f */
[----:B------:R-:W-:Y:S01]  /*1870*/  CS2R R22, SRZ ;  /* 0x0000000000167805 */ /* 0x000fe2000001ff00 */
[----:B------:R-:W-:Y:S01]  /*1880*/  ULOP3.LUT UR7, UR7, 0x3fff, URZ, 0xc0, !UPT ;  /* 0x00003fff07077892 */ /* 0x000fe2000f8ec03f */
[----:B------:R-:W-:Y:S01]  /*1890*/  CS2R R88, SRZ ;  /* 0x0000000000587805 */ /* 0x000fe2000001ff00 */
[----:B------:R-:W-:Y:S01]  /*18a0*/  UMOV UR13, 0xc0000010 ;  /* 0xc0000010000d7882 */ /* 0x000fe20000000000 */
[----:B------:R-:W-:Y:S01]  /*18b0*/  UMOV UR15, 0xc0000010 ;  /* 0xc0000010000f7882 */ /* 0x000fe20000000000 */
[----:B------:R-:W-:Y:S01]  /*18c0*/  ULOP3.LUT UR7, UR7, 0x10000, URZ, 0xfc, !UPT ;  /* 0x0001000007077892 */ /* 0x000fe2000f8efc3f */
[----:B------:R-:W-:-:S02]  /*18d0*/  CS2R R90, SRZ ;  /* 0x00000000005a7805 */ /* 0x000fc4000001ff00 */
[----:B------:R-:W-:Y:S02]  /*18e0*/  CS2R R92, SRZ ;  /* 0x00000000005c7805 */ /* 0x000fe4000001ff00 */
[----:B------:R-:W-:Y:S01]  /*18f0*/  CS2R R94, SRZ ;  /* 0x00000000005e7805 */ /* 0x000fe2000001ff00 */
[----:B------:R-:W-:Y:S01]  /*1900*/  ULEA UR14, UR5, UR7, 0x7 ;  /* 0x00000007050e7291 */ /* 0x000fe2000f8e383f */
[----:B------:R-:W-:Y:S01]  /*1910*/  CS2R R98, SRZ ;  /* 0x0000000000627805 */ /* 0x000fe2000001ff00 */
[----:B------:R-:W-:Y:S01]  /*1920*/  UIADD3 UR7, UR12, 0x100, URZ ;  /* 0x000001000c077890 */ /* 0x000fe2000fffe03f */
[----:B------:R-:W-:Y:S02]  /*1930*/  CS2R R96, SRZ ;  /* 0x0000000000607805 */ /* 0x000fe4000001ff00 */
[----:B------:R-:W-:Y:S02]  /*1940*/  CS2R R100, SRZ ;  /* 0x0000000000647805 */ /* 0x000fe4000001ff00 */
[----:B------:R-:W-:-:S02]  /*1950*/  CS2R R102, SRZ ;  /* 0x0000000000667805 */ /* 0x000fc4000001ff00 */
[----:B------:R-:W-:Y:S02]  /*1960*/  CS2R R104, SRZ ;  /* 0x0000000000687805 */ /* 0x000fe4000001ff00 */
[----:B------:R-:W-:Y:S02]  /*1970*/  CS2R R106, SRZ ;  /* 0x00000000006a7805 */ /* 0x000fe4000001ff00 */
[----:B------:R-:W-:Y:S01]  /*1980*/  CS2R R110, SRZ ;  /* 0x00000000006e7805 */ /* 0x000fe2000001ff00 */
[----:B------:R-:W-:Y:S01]  /*1990*/  QGMMA.64x64x32.F32.E4M3.E4M3 R56, gdesc[UR12], RZ, !UPT ;  /* 0x00e000000c3879f3 */ /* 0x000fe2000c7008ff */
[----:B------:R-:W-:Y:S01]  /*19a0*/  UMOV UR12, UR7 ;  /* 0x00000007000c7c82 */ /* 0x000fe20008000000 */
[----:B------:R-:W-:Y:S01]  /*19b0*/  ULDC UR7, c[0x0][0x50c] ;  /* 0x0001430000077ab9 */ /* 0x000fe20000000800 */
[----:B------:R-:W-:Y:S01]  /*19c0*/  UMOV UR13, 0xc0000010 ;  /* 0xc0000010000d7882 */ /* 0x000fe20000000000 */
[----:B------:R-:W-:Y:S01]  /*19d0*/  UISETP.NE.AND UP0, UPT, UR7, 0x1, UPT ;  /* 0x000000010700788c */ /* 0x000fe2000bf05270 */
[----:B------:R-:W-:Y:S01]  /*19e0*/  QGMMA.64x64x32.F32.E4M3.E4M3 R24, gdesc[UR12], RZ, !UPT, gsb0 ;  /* 0x00e000000c1879f3 */ /* 0x000fe2000c0008ff */
[----:B------:R-:W-:-:S02]  /*19f0*/  CS2R R108, SRZ ;  /* 0x00000000006c7805 */ /* 0x000fc4000001ff00 */
[----:B------:R-:W-:Y:S01]  /*1a00*/  CS2R R112, SRZ ;  /* 0x0000000000707805 */ /* 0x000fe2000001ff00 */
[----:B------:R-:W-:Y:S01]  /*1a10*/  USEL UR7, URZ, 0x1, UP0 ;  /* 0x000000013f077887 */ /* 0x000fe20008000000 */
[----:B------:R-:W-:Y:S02]  /*1a20*/  CS2R R114, SRZ ;  /* 0x0000000000727805 */ /* 0x000fe4000001ff00 */
[----:B------:R-:W-:Y:S02]  /*1a30*/  CS2R R116, SRZ ;  /* 0x0000000000747805 */ /* 0x000fe4000001ff00 */
[----:B------:R-:W-:Y:S02]  /*1a40*/  CS2R R118, SRZ ;  /* 0x0000000000767805 */ /* 0x000fe4000001ff00 */
[----:B------:R-:W-:Y:S02]  /*1a50*/  CS2R R120, SRZ ;  /* 0x0000000000787805 */ /* 0x000fe4000001ff00 */
[----:B------:R-:W-:-:S02]  /*1a60*/  CS2R R122, SRZ ;  /* 0x00000000007a7805 */ /* 0x000fc4000001ff00 */
[----:B------:R-:W-:Y:S02]  /*1a70*/  ISETP.NE.AND P0, PT, RZ, UR7, PT ;  /* 0x00000007ff007c0c */ /* 0x000fe4000bf05270 */
        /* <DEDUP_REMOVED lines=9> */
[----:B------:R-:W-:Y:S01]  /*1b10*/  CS2R R142, SRZ ;  /* 0x00000000008e7805 */ /* 0x000fe2000001ff00 */
[----:B------:R-:W-:Y:S02]  /*1b20*/  IMAD.MOV.U32 R145, RZ, RZ, RZ ;  /* 0x000000ffff917224 */ /* 0x000fe400078e00ff */
[----:B------:R-:W-:Y:S01]  /*1b30*/  IMAD.MOV.U32 R147, RZ, RZ, RZ ;  /* 0x000000ffff937224 */ /* 0x000fe200078e00ff */
[----:B------:R-:W-:Y:S06]  /*1b40*/  @!P0 BRA `(.L_x_22) ;  /* 0x0000000400088947 */ /* 0x000fec0003800000 */
[----:B------:R-:W-:Y:S02]  /*1b50*/  WARPGROUP.DEPBAR.LE gsb0, 0x0 ;  /* 0x00008000000079c5 */ /* 0x000fe40000010000 */
[----:B------:R-:W-:-:S01]  /*1b60*/  FADD R147, RZ, R56 ;  /* 0x00000038ff937221 */ /* 0x000fc20000000000 */
[----:B------:R-:W-:Y:S01]  /*1b70*/  FADD R142, RZ, R57 ;  /* 0x00000039ff8e7221 */ /* 0x000fe20000000000 */
        /* <DEDUP_REMOVED lines=62> */
[----:B------:R-:W-:-:S06]  /*1f60*/  UMOV UR6, URZ ;  /* 0x0000003f00067c82 */ /* 0x000fcc0008000000 */
.L_x_22:
[----:B------:R-:W-:-:S04]  /*1f70*/  UIADD3 UR18, UR5, 0x1, URZ ;  /* 0x0000000105127890 */ /* 0x000fc8000fffe03f */
[----:B------:R-:W-:-:S04]  /*1f80*/  UISETP.NE.AND UP0, UPT, UR18, 0x3, UPT ;  /* 0x000000031200788c */ /* 0x000fc8000bf05270 */
[----:B------:R-:W-:Y:S02]  /*1f90*/  USEL UR8, URZ, 0x1, UP0 ;  /* 0x000000013f087887 */ /* 0x000fe40008000000 */
[----:B------:R-:W-:Y:S02]  /*1fa0*/  USEL UR18, UR18, URZ, UP0 ;  /* 0x0000003f12127287 */ /* 0x000fe40008000000 */
[----:B------:R-:W-:-:S06]  /*1fb0*/  ULOP3.LUT UR8, UR4, UR8, URZ, 0x3c, !UPT ;  /* 0x0000000804087292 */ /* 0x000fcc000f8e3c3f */
[----:B------:R-:W-:Y:S01]  /*1fc0*/  IMAD.U32 R16, RZ, RZ, UR8 ;  /* 0x00000008ff107e24 */ /* 0x000fe2000f8e00ff */
[----:B------:R-:W-:-:S06]  /*1fd0*/  UMOV UR8, 0x1 ;  /* 0x0000000100087882 */ /* 0x000fcc0000000000 */
.L_x_17:
[----:B------:R-:W-:-:S04]  /*1fe0*/  UISETP.LT.AND UP0, UPT, UR9, 0x1, UPT ;  /* 0x000000010900788c */ /* 0x000fc8000bf01270 */
[----:B------:R-:W-:-:S04]  /*1ff0*/  USEL UR12, UR9, 0x1, UP0 ;  /* 0x00000001090c7887 */ /* 0x000fc80008000000 */
[----:B------:R-:W-:-:S04]  /*2000*/  UIADD3 UR12, UR9, -UR12, URZ ;  /* 0x8000000c090c7290 */ /* 0x000fc8000fffe03f */
[----:B------:R-:W-:-:S06]  /*2010*/  UISETP.GE.AND UP0, UPT, UR12, 0x1, UPT ;  /* 0x000000010c00788c */ /* 0x000fcc000bf06270 */
[----:B------:R-:W-:-:S13]  /*2020*/  PLOP3.LUT P0, PT, PT, PT, UP0, 0x80, 0x0 ;  /* 0x000000000000781c */ /* 0x000fda0003f0f008 */
[----:B------:R-:W-:Y:S05]  /*2030*/  @!P0 BRA `(.L_x_23) ;  /* 0x0000000800048947 */ /* 0x000fea0003800000 */
[----:B01----:R-:W-:Y:S01]  /*2040*/  IMAD.U32 R12, RZ, RZ, UR12 ;  /* 0x0000000cff0c7e24 */ /* 0x003fe2000f8e00ff */
[----:B------:R-:W-:Y:S01]  /*2050*/  ULDC UR19, c[0x0][0x50c] ;  /* 0x0001430000137ab9 */ /* 0x000fe20000000800 */
[----:B------:R-:W-:-:S07]  /*2060*/  IMAD.U32 R13, RZ, RZ, UR5 ;  /* 0x00000005ff0d7e24 */ /* 0x000fce000f8e00ff */
.L_x_31:
[----:B------:R-:W-:-:S13]  /*2070*/  ISETP.NE.AND P1, PT, R144, 0x3, PT ;  /* 0x000000039000780c */ /* 0x000fda0003f25270 */
[----:B------:R-:W-:Y:S05]  /*2080*/  @!P1 BRA `(.L_x_24) ;  /* 0x0000000000049947 */ /* 0x000fea0003800000 */
[----:B------:R-:W-:Y:S01]  /*2090*/  BPT.TRAP 0x1 ;  /* 0x000000040000795c */ /* 0x000fe20000300000 */
.L_x_24:
[----:B------:R-:W0:Y:S01]  /*20a0*/  S2UR UR12, SR_CgaCtaId ;  /* 0x00000000000c79c3 */ /* 0x000e220000008800 */
[----:B------:R-:W-:Y:S01]  /*20b0*/  UMOV UR10, 0x400 ;  /* 0x00000400000a7882 */ /* 0x000fe20000000000 */
[----:B------:R-:W-:Y:S01]  /*20c0*/  SHF.L.U32 R14, R16, 0x1f, RZ ;  /* 0x0000001f100e7819 */ /* 0x000fe200000006ff */
[----:B0-----:R-:W-:-:S04]  /*20d0*/  ULEA UR10, UR12, UR10, 0x18 ;  /* 0x0000000a0c0a7291 */ /* 0x001fc8000f8ec03f */
[----:B------:R-:W-:-:S09]  /*20e0*/  ULEA UR12, UR18, UR10, 0x3 ;  /* 0x0000000a120c7291 */ /* 0x000fd2000f8e183f */
[----:B------:R0:W1:Y:S01]  /*20f0*/  SYNCS.PHASECHK.TRANS64.TRYWAIT P0, [UR12], R14 ;  /* 0x0000000eff0075a7 */ /* 0x000062000800014c */
[----:B------:R-:W-:Y:S05]  /*2100*/  @!P1 BRA `(.L_x_25) ;  /* 0x0000000000049947 */ /* 0x000fea0003800000 */
[----:B------:R-:W-:Y:S01]  /*2110*/  BPT.TRAP 0x1 ;  /* 0x000000040000795c */ /* 0x000fe20000300000 */
.L_x_25:
[----:B-1----:R-:W-:Y:S05]  /*2120*/  @P0 BRA `(.L_x_26) ;  /* 0x0000000000080947 */ /* 0x002fea0003800000 */
[----:B------:R-:W1:Y:S02]  /*2130*/  SYNCS.PHASECHK.TRANS64.TRYWAIT P0, [UR12], R14 ;  /* 0x0000000eff0075a7 */ /* 0x000e64000800014c */
[----:B-1----:R-:W-:Y:S05]  /*2140*/  @!P0 BRA `(.L_x_27) ;  /* 0x0000007000e88947 */ /* 0x002fea0003800000 */
.L_x_26:
[----:B------:R-:W-:Y:S01]  /*2150*/  UIADD3 UR12, UR10, 0x6100, URZ ;  /* 0x000061000a0c7890 */ /* 0x000fe2000fffe03f */
[----:B------:R-:W-:Y:S01]  /*2160*/  WARPGROUP.ARRIVE ;  /* 0x00000000000079c5 */ /* 0x000fe20000000000 */
[----:B------:R-:W-:Y:S02]  /*2170*/  UISETP.NE.AND UP0, UPT, UR7, URZ, UPT ;  /* 0x0000003f0700728c */ /* 0x000fe4000bf05270 */
[----:B------:R-:W-:Y:S02]  /*2180*/  USHF.R.U32.HI UR12, URZ, 0x4, UR12 ;  /* 0x000000043f0c7899 */ /* 0x000fe4000801160c */
[----:B------:R-:W-:Y:S02]  /*2190*/  USEL UR8, UR8, URZ, !UP0 ;  /* 0x0000003f08087287 */ /* 0x000fe4000c000000 */
[----:B------:R-:W-:Y:S02]  /*21a0*/  ULOP3.LUT UR7, UR12, 0x3fff, URZ, 0xc0, !UPT ;  /* 0x00003fff0c077892 */ /* 0x000fe4000f8ec03f */
[----:B------:R-:W-:-:S02]  /*21b0*/  ULOP3.LUT UR12, UR11, 0x10000, URZ, 0xfc, !UPT ;  /* 0x000100000b0c7892 */ /* 0x000fc4000f8efc3f */
[----:B------:R-:W-:Y:S02]  /*21c0*/  ULOP3.LUT UR7, UR7, 0x10000, URZ, 0xfc, !UPT ;  /* 0x0001000007077892 */ /* 0x000fe4000f8efc3f */
[----:B------:R-:W-:Y:S02]  /*21d0*/  UISETP.NE.U32.AND UP0, UPT, UR8, URZ, UPT ;  /* 0x0000003f0800728c */ /* 0x000fe4000bf05070 */
[----:B------:R-:W-:Y:S02]  /*21e0*/  ULEA UR12, UR18, UR12, 0x9 ;  /* 0x0000000c120c7291 */ /* 0x000fe4000f8e483f */
[----:B------:R-:W-:Y:S02]  /*21f0*/  ULEA UR14, UR18, UR7, 0x7 ;  /* 0x00000007120e7291 */ /* 0x000fe4000f8e383f */
[----:B------:R-:W-:Y:S01]  /*2200*/  UIADD3 UR7, UR12, 0x100, URZ ;  /* 0x000001000c077890 */ /* 0x000fe2000fffe03f */
[----:B------:R-:W-:Y:S01]  /*2210*/  UMOV UR13, 0xc0000010 ;  /* 0xc0000010000d7882 */ /* 0x000fe20000000000 */
[----:B------:R-:W-:Y:S01]  /*2220*/  UMOV UR15, 0xc0000010 ;  /* 0xc0000010000f7882 */ /* 0x000fe20000000000 */
[----:B------:R-:W-:-:S04]  /*2230*/  UIADD3 UR6, UR6, 0x1, URZ ;  /* 0x0000000106067890 */ /* 0x000fc8000fffe03f */
[----:B------:R-:W-:Y:S01]  /*2240*/  QGMMA.64x64x32.F32.E4M3.E4M3 R56, gdesc[UR12], R56, UP0 ;  /* 0x00e000000c3879f3 */ /* 0x000fe2000bf00838 */
[----:B------:R-:W-:Y:S01]  /*2250*/  UMOV UR12, UR7 ;  /* 0x00000007000c7c82 */ /* 0x000fe20008000000 */
[----:B------:R-:W-:Y:S02]  /*2260*/  UMOV UR13, 0xc0000010 ;  /* 0xc0000010000d7882 */ /* 0x000fe40000000000 */
[----:B------:R-:W-:Y:S01]  /*2270*/  QGMMA.64x64x32.F32.E4M3.E4M3 R24, gdesc[UR12], R24, UP0, gsb0 ;  /* 0x00e000000c1879f3 */ /* 0x000fe2000b800818 */
[----:B------:R-:W-:-:S04]  /*2280*/  UISETP.NE.AND UP0, UPT, UR6, UR19, UPT ;  /* 0x000000130600728c */ /* 0x000fc8000bf05270 */
[----:B------:R-:W-:-:S06]  /*2290*/  USEL UR7, URZ, 0x1, UP0 ;  /* 0x000000013f077887 */ /* 0x000fcc0008000000 */
[----:B------:R-:W-:Y:S01]  /*22a0*/  ISETP.NE.AND P0, PT, RZ, UR7, PT ;  /* 0x00000007ff007c0c */ /* 0x000fe2000bf05270 */
[----:B------:R-:W-:-:S12]  /*22b0*/  WARPGROUP.DEPBAR.LE gsb0, 0x1 ;  /* 0x00008000000079c5 */ /* 0x000fd80000010100 */
[----:B------:R-:W-:Y:S05]  /*22c0*/  @!P0 BRA `(.L_x_28) ;  /* 0x0000000400088947 */ /* 0x000fea0003800000 */
[----:B------:R-:W-:Y:S02]  /*22d0*/  WARPGROUP.DEPBAR.LE gsb0, 0x0 ;  /* 0x00008000000079c5 */ /* 0x000fe40000010000 */
[----:B------:R-:W-:-:S01]  /*22e0*/  FADD R147, R56, R147 ;  /* 0x0000009338937221 */ /* 0x000fc20000000000 */
[----:B------:R-:W-:Y:S01]  /*22f0*/  FADD R142, R57, R142 ;  /* 0x0000008e398e7221 */ /* 0x000fe20000000000 */
        /* <DEDUP_REMOVED lines=62> */
[----:B------:R-:W-:-:S06]  /*26e0*/  UMOV UR6, URZ ;  /* 0x0000003f00067c82 */ /* 0x000fcc0008000000 */
.L_x_28:
[----:B------:R-:W-:Y:S05]  /*26f0*/  @!P1 BRA `(.L_x_29) ;  /* 0x0000000000049947 */ /* 0x000fea0003800000 */
[----:B------:R-:W-:Y:S01]  /*2700*/  BPT.TRAP 0x1 ;  /* 0x000000040000795c */ /* 0x000fe20000300000 */
.L_x_29:
[----:B------:R-:W-:-:S13]  /*2710*/  ISETP.NE.AND P0, PT, R6, RZ, PT ;  /* 0x000000ff0600720c */ /* 0x000fda0003f05270 */
[----:B01----:R-:W-:-:S05]  /*2720*/  @P0 LEA R14, R13, UR10, 0x3 ;  /* 0x0000000a0d0e0c11 */ /* 0x003fca000f8e18ff */
[----:B------:R-:W-:-:S05]  /*2730*/  @P0 VIADD R14, R14, 0x18 ;  /* 0x000000180e0e0836 */ /* 0x000fca0000000000 */
[----:B------:R-:W-:-:S04]  /*2740*/  @P0 PRMT R14, R5, 0x654, R14 ;  /* 0x00000654050e0816 */ /* 0x000fc8000000000e */
[----:B------:R0:W-:Y:S01]  /*2750*/  @P0 SYNCS.ARRIVE.TRANS64.RED.A1T0 RZ, [R14+URZ], RZ ;  /* 0x000000ff0eff09a7 */ /* 0x0001e2000810043f */
[----:B------:R-:W-:-:S13]  /*2760*/  ISETP.GT.U32.AND P0, PT, R4, 0x1, PT ;  /* 0x000000010400780c */ /* 0x000fda0003f04070 */
[----:B0-----:R-:W-:Y:S05]  /*2770*/  @P0 BRA `(.L_x_30) ;  /* 0x0000000000040947 */ /* 0x001fea0003800000 */
[----:B------:R-:W-:Y:S01]  /*2780*/  BPT.TRAP 0x1 ;  /* 0x000000040000795c */ /* 0x000fe20000300000 */
.L_x_30:
[----:B------:R-:W-:Y:S01]  /*2790*/  UIADD3 UR18, UR18, 0x1, URZ ;  /* 0x0000000112127890 */ /* 0x000fe2000fffe03f */
[C---:B------:R-:W-:Y:S01]  /*27a0*/  ISETP.GT.AND P1, PT, R12.reuse, 0x1, PT ;  /* 0x000000010c00780c */ /* 0x040fe20003f24270 */
[----:B------:R-:W-:Y:S02]  /*27b0*/  VIADD R13, R13, 0x1 ;  /* 0x000000010d0d7836 */ /* 0x000fe40000000000 */
[----:B------:R-:W-:Y:S01]  /*27c0*/  UISETP.NE.AND UP0, UPT, UR18, 0x3, UPT ;  /* 0x000000031200788c */ /* 0x000fe2000bf05270 */
[----:B------:R-:W-:Y:S02]  /*27d0*/  VIADD R12, R12, 0xffffffff ;  /* 0xffffffff0c0c7836 */ /* 0x000fe40000000000 */
[C---:B------:R-:W-:Y:S01]  /*27e0*/  ISETP.NE.AND P0, PT, R13.reuse, 0x3, PT ;  /* 0x000000030d00780c */ /* 0x040fe20003f05270 */
[----:B------:R-:W-:Y:S02]  /*27f0*/  USEL UR8, URZ, 0x1, UP0 ;  /* 0x000000013f087887 */ /* 0x000fe40008000000 */
[----:B------:R-:W-:Y:S01]  /*2800*/  USEL UR18, UR18, URZ, UP0 ;  /* 0x0000003f12127287 */ /* 0x000fe20008000000 */
[----:B------:R-:W-:-:S03]  /*2810*/  SEL R13, R13, RZ, P0 ;  /* 0x000000ff0d0d7207 */ /* 0x000fc60000000000 */
[----:B------:R-:W-:Y:S01]  /*2820*/  LOP3.LUT R16, R16, UR8, RZ, 0x3c, !PT ;  /* 0x0000000810107c12 */ /* 0x000fe2000f8e3cff */
[----:B------:R-:W-:Y:S01]  /*2830*/  UMOV UR8, 0x1 ;  /* 0x0000000100087882 */ /* 0x000fe20000000000 */
[----:B------:R-:W-:Y:S06]  /*2840*/  @P1 BRA `(.L_x_31) ;  /* 0xfffffff800081947 */ /* 0x000fec000383ffff */
.L_x_23:
[----:B------:R-:W-:Y:S01]  /*2850*/  UISETP.NE.AND UP0, UPT, UR6, URZ, UPT ;  /* 0x0000003f0600728c */ /* 0x000fe2000bf05270 */
[----:B01----:R-:W0:Y:S03]  /*2860*/  LDC R12, c[0x0][0x28c] ;  /* 0x0000a300ff0c7b82 */ /* 0x003e260000000800 */
[----:B------:R-:W-:-:S06]  /*2870*/  USEL UR6, URZ, 0x1, !UP0 ;  /* 0x000000013f067887 */ /* 0x000fcc000c000000 */
[----:B------:R-:W-:Y:S02]  /*2880*/  ISETP.NE.AND P0, PT, RZ, UR6, PT ;  /* 0x00000006ff007c0c */ /* 0x000fe4000bf05270 */
[----:B0-----:R-:W-:-:S11]  /*2890*/  ISETP.GE.AND P1, PT, R12, 0x1, PT ;  /* 0x000000010c00780c */ /* 0x001fd60003f26270 */
[----:B------:R-:W-:Y:S05]  /*28a0*/  @!P0 BRA `(.L_x_32) ;  /* 0x0000000400048947 */ /* 0x000fea0003800000 */
[----:B------:R-:W-:Y:S02]  /*28b0*/  WARPGROUP.DEPBAR.LE gsb0, 0x0 ;  /* 0x00008000000079c5 */ /* 0x000fe40000010000 */
[----:B------:R-:W-:Y:S01]  /*28c0*/  FADD R147, R56, R147 ;  /* 0x0000009338937221 */ /* 0x000fe20000000000 */
        /* <DEDUP_REMOVED lines=62> */
[----:B------:R-:W-:-:S07]  /*2cb0*/  FADD R20, R20, R55 ;  /* 0x0000003714147221 */ /* 0x000fce0000000000 */
.L_x_32:
[----:B------:R-:W-:Y:S02]  /*2cc0*/  WARPGROUP.DEPBAR.LE gsb0, 0x0 ;  /* 0x00008000000079c5 */ /* 0x000fe40000010000 */
[----:B------:R-:W-:Y:S05]  /*2cd0*/  @!P1 BRA `(.L_x_33) ;  /* 0x0000000000549947 */ /* 0x000fea0003800000 */
[----:B------:R-:W-:-:S13]  /*2ce0*/  ISETP.NE.AND P0, PT, R144, 0x3, PT ;  /* 0x000000039000780c */ /* 0x000fda0003f05270 */
[----:B------:R-:W-:Y:S05]  /*2cf0*/  @!P0 BRA `(.L_x_34) ;  /* 0x0000000000048947 */ /* 0x000fea0003800000 */
[----:B------:R-:W-:Y:S01]  /*2d00*/  BPT.TRAP 0x1 ;  /* 0x000000040000795c */ /* 0x000fe20000300000 */
.L_x_34:
[----:B------:R-:W-:Y:S01]  /*2d10*/  ISETP.NE.AND P0, PT, R6, RZ, PT ;  /* 0x000000ff0600720c */ /* 0x000fe20003f05270 */
[----:B------:R-:W-:Y:S01]  /*2d20*/  BSSY B0, `(.L_x_35) ;  /* 0x000000e000007945 */ /* 0x000fe20003800000 */
[----:B------:R-:W-:-:S11]  /*2d30*/  ISETP.GT.U32.AND P1, PT, R4, 0x1, PT ;  /* 0x000000010400780c */ /* 0x000fd60003f24070 */
[----:B------:R-:W-:Y:S05]  /*2d40*/  @!P0 BRA `(.L_x_36) ;  /* 0x00000000002c8947 */ /* 0x000fea0003800000 */
[----:B------:R-:W-:-:S04]  /*2d50*/  UISETP.LT.AND UP0, UPT, UR9, 0x1, UPT ;  /* 0x000000010900788c */ /* 0x000fc8000bf01270 */
[----:B------:R-:W-:-:S04]  /*2d60*/  USEL UR8, UR9, 0x1, UP0 ;  /* 0x0000000109087887 */ /* 0x000fc80008000000 */
[----:B------:R-:W-:-:S04]  /*2d70*/  UIADD3 UR8, UR5, UR9, -UR8 ;  /* 0x0000000905087290 */ /* 0x000fc8000fffe808 */
[----:B------:R-:W-:-:S04]  /*2d80*/  UIMAD.WIDE.U32 UR6, UR8, -0x55555555, URZ ;  /* 0xaaaaaaab080678a5 */ /* 0x000fc8000f8e003f */
[----:B------:R-:W-:-:S04]  /*2d90*/  USHF.R.U32.HI UR6, URZ, 0x1, UR7 ;  /* 0x000000013f067899 */ /* 0x000fc80008011607 */
[----:B------:R-:W-:-:S04]  /*2da0*/  UIMAD UR8, UR6, -0x3, UR8 ;  /* 0xfffffffd060878a4 */ /* 0x000fc8000f8e0208 */
[----:B------:R-:W-:-:S04]  /*2db0*/  ULEA UR8, UR8, UR10, 0x3 ;  /* 0x0000000a08087291 */ /* 0x000fc8000f8e183f */
[----:B------:R-:W-:-:S06]  /*2dc0*/  UIADD3 UR8, UR8, 0x18, URZ ;  /* 0x0000001808087890 */ /* 0x000fcc000fffe03f */
[----:B------:R-:W-:-:S05]  /*2dd0*/  IMAD.U32 R12, RZ, RZ, UR8 ;  /* 0x00000008ff0c7e24 */ /* 0x000fca000f8e00ff */
[----:B------:R-:W-:-:S04]  /*2de0*/  PRMT R12, R5, 0x654, R12 ;  /* 0x00000654050c7816 */ /* 0x000fc8000000000c */
[----:B------:R0:W-:Y:S03]  /*2df0*/  SYNCS.ARRIVE.TRANS64.RED.A1T0 RZ, [R12+URZ], RZ ;  /* 0x000000ff0cff79a7 */ /* 0x0001e6000810043f */
.L_x_36:
[----:B------:R-:W-:Y:S05]  /*2e00*/  BSYNC B0 ;  /* 0x0000000000007941 */ /* 0x000fea0003800000 */
.L_x_35:
[----:B------:R-:W-:Y:S05]  /*2e10*/  @P1 BRA `(.L_x_33) ;  /* 0x0000000000041947 */ /* 0x000fea0003800000 */
[----:B------:R-:W-:Y:S01]  /*2e20*/  BPT.TRAP 0x1 ;  /* 0x000000040000795c */ /* 0x000fe20000300000 */
.L_x_33:
[----:B------:R-:W1:Y:S01]  /*2e30*/  LDC R16, c[0x0][0x288] ;  /* 0x0000a200ff107b82 */ /* 0x000e620000000800 */
[----:B------:R-:W-:Y:S01]  /*2e40*/  IMAD.SHL.U32 R33, R11, 0x40, RZ ;  /* 0x000000400b217824 */ /* 0x000fe200078e00ff */
[--C-:B0-----:R-:W-:Y:S01]  /*2e50*/  SHF.R.U32.HI R12, RZ, 0x2, R0.reuse ;  /* 0x00000002ff0c7819 */ /* 0x101fe20000011600 */
[----:B------:R-:W-:Y:S01]  /*2e60*/  UIADD3 UR5, UR9, UR5, URZ ;  /* 0x0000000509057290 */ /* 0x000fe2000fffe03f */
[----:B------:R-:W-:Y:S01]  /*2e70*/  LOP3.LUT R14, R0, 0x60, RZ, 0xc0, !PT ;  /* 0x00000060000e7812 */ /* 0x000fe200078ec0ff */
[----:B------:R-:W-:Y:S01]  /*2e80*/  IMAD.SHL.U32 R34, R10, 0x100, RZ ;  /* 0x000001000a227824 */ /* 0x000fe200078e00ff */
[----:B------:R-:W-:Y:S01]  /*2e90*/  SHF.R.U32.HI R15, RZ, 0x7, R0 ;  /* 0x00000007ff0f7819 */ /* 0x000fe20000011600 */
[----:B------:R-:W-:Y:S01]  /*2ea0*/  UISETP.GT.U32.AND UP0, UPT, UR5, 0x2, UPT ;  /* 0x000000020500788c */ /* 0x000fe2000bf04070 */
[----:B------:R-:W-:Y:S01]  /*2eb0*/  LOP3.LUT R13, R12, 0x7, RZ, 0xc0, !PT ;  /* 0x000000070c0d7812 */ /* 0x000fe200078ec0ff */
[C---:B------:R-:W-:Y:S01]  /*2ec0*/  IMAD.SHL.U32 R26, R0.reuse, 0x2, RZ ;  /* 0x00000002001a7824 */ /* 0x040fe200078e00ff */
[----:B------:R-:W-:Y:S01]  /*2ed0*/  SHF.R.U32.HI R14, RZ, 0x1, R14 ;  /* 0x00000001ff0e7819 */ /* 0x000fe2000001160e */
[----:B------:R-:W-:Y:S01]  /*2ee0*/  ULDC UR12, c[0x0][0x284] ;  /* 0x0000a100000c7ab9 */ /* 0x000fe20000000800 */
[----:B------:R-:W-:Y:S01]  /*2ef0*/  LOP3.LUT R12, R15, 0x1, RZ, 0xc0, !PT ;  /* 0x000000010f0c7812 */ /* 0x000fe200078ec0ff */
[----:B------:R-:W-:Y:S01]  /*2f00*/  UISETP.LT.U32.AND UP0, UPT, UR9, 0x3, UP0 ;  /* 0x000000030900788c */ /* 0x000fe20008701070 */
[----:B------:R-:W-:Y:S01]  /*2f10*/  IADD3 R17, RZ, -R14, -R13 ;  /* 0x8000000eff117210 */ /* 0x000fe20007ffe80d */
[----:B------:R-:W-:Y:S01]  /*2f20*/  UISETP.GE.U32.AND UP1, UPT, UR9, 0x3, UPT ;  /* 0x000000030900788c */ /* 0x000fe2000bf26070 */
[----:B------:R-:W-:Y:S01]  /*2f30*/  LOP3.LUT R15, R0, 0x3, RZ, 0xc0, !PT ;  /* 0x00000003000f7812 */ /* 0x000fe200078ec0ff */
[C---:B------:R-:W-:Y:S01]  /*2f40*/  IMAD.SHL.U32 R24, R12.reuse, 0x40, RZ ;  /* 0x000000400c187824 */ /* 0x040fe200078e00ff */
[----:B------:R-:W-:Y:S01]  /*2f50*/  SHF.R.S32.HI R29, RZ, 0x1f, R7 ;  /* 0x0000001fff1d7819 */ /* 0x000fe20000011407 */
[----:B------:R-:W-:Y:S01]  /*2f60*/  UIMAD.WIDE.U32 UR6, UR5, -0x55555555, URZ ;  /* 0xaaaaaaab050678a5 */ /* 0x000fe2000f8e003f */
[C---:B------:R-:W-:Y:S01]  /*2f70*/  LOP3.LUT R26, R33.reuse, 0x6, R26, 0xf8, !PT ;  /* 0x00000006211a7812 */ /* 0x040fe200078ef81a */
[----:B------:R-:W-:Y:S01]  /*2f80*/  USEL UR8, URZ, 0x1, !UP0 ;  /* 0x000000013f087887 */ /* 0x000fe2000c000000 */
[----:B------:R-:W-:Y:S01]  /*2f90*/  IMAD R17, R12, -0x40, R17 ;  /* 0xffffffc00c117824 */ /* 0x000fe200078e0211 */
[----:B------:R-:W-:Y:S01]  /*2fa0*/  ULDC.64 UR10, c[0x0][0x5d0] ;  /* 0x00017400000a7ab9 */ /* 0x000fe20000000a00 */
[----:B-1----:R-:W-:Y:S01]  /*2fb0*/  ISETP.GE.AND P0, PT, R33, R16, PT ;  /* 0x000000102100720c */ /* 0x002fe20003f06270 */
[----:B------:R-:W-:Y:S01]  /*2fc0*/  IMAD R12, R15, -0x2, R16 ;  /* 0xfffffffe0f0c7824 */ /* 0x000fe200078e0210 */
[----:B------:R-:W-:Y:S01]  /*2fd0*/  SHF.R.S32.HI R27, RZ, 0x1f, R26 ;  /* 0x0000001fff1b7819 */ /* 0x000fe2000001141a */
[----:B------:R-:W-:Y:S01]  /*2fe0*/  IMAD R16, R29, UR10, RZ ;  /* 0x0000000a1d107c24 */ /* 0x000fe2000f8e02ff */
[----:B------:R-:W-:Y:S01]  /*2ff0*/  ISETP.GE.OR P0, PT, R34, UR12, P0 ;  /* 0x0000000c22007c0c */ /* 0x000fe20008706670 */
[----:B------:R-:W-:Y:S01]  /*3000*/  USHF.R.U32.HI UR6, URZ, 0x1, UR7 ;  /* 0x000000013f067899 */ /* 0x000fe20008011607 */
[----:B------:R-:W-:Y:S01]  /*3010*/  LOP3.LUT R35, R24, 0x40, R13, 0xe2, !PT ;  /* 0x0000004018237812 */ /* 0x000fe200078ee20d */
[----:B------:R-:W-:Y:S01]  /*3020*/  ULOP3.LUT UR4, UR4, UR8, URZ, 0x3c, !UPT ;  /* 0x0000000804047292 */ /* 0x000fe2000f8e3c3f */
[----:B------:R-:W-:Y:S01]  /*3030*/  IMAD.WIDE R24, R10, 0x100, RZ ;  /* 0x000001000a187825 */ /* 0x000fe200078e02ff */
[----:B------:R-:W-:Y:S01]  /*3040*/  UIMAD UR5, UR6, -0x3, UR5 ;  /* 0xfffffffd060578a4 */ /* 0x000fe2000f8e0205 */
[----:B------:R-:W-:Y:S01]  /*3050*/  IADD3 R34, -R34, UR12, R17 ;  /* 0x0000000c22227c10 */ /* 0x000fe2000fffe111 */
[----:B------:R-:W-:Y:S01]  /*3060*/  @UP1 ULOP3.LUT UR4, UR4, 0x1, UR6, 0x78, !UPT ;  /* 0x0000000104041892 */ /* 0x000fe2000f8e7806 */
[C---:B------:R-:W-:Y:S01]  /*3070*/  IMAD R13, R7.reuse, UR11, R16 ;  /* 0x0000000b070d7c24 */ /* 0x040fe2000f8e0210 */
[----:B------:R-:W-:Y:S01]  /*3080*/  LOP3.LUT R35, R24, R35, R14, 0xfe, !PT ;  /* 0x0000002318237212 */ /* 0x000fe200078efe0e */
[----:B------:R-:W-:-:S04]  /*3090*/  IMAD.WIDE.U32 R10, R7, UR10, R26 ;  /* 0x0000000a070a7c25 */ /* 0x000fc8000f8e001a */
[----:B------:R-:W-:Y:S02]  /*30a0*/  IMAD.IADD R11, R11, 0x1, R13 ;  /* 0x000000010b0b7824 */ /* 0x000fe400078e020d */
[----:B------:R-:W-:Y:S02]  /*30b0*/  IMAD.IADD R33, R12, 0x1, -R33 ;  /* 0x000000010c217824 */ /* 0x000fe400078e0a21 */
[----:B------:R-:W-:Y:S01]  /*30c0*/  IMAD.MOV.U32 R32, RZ, RZ, -0x1 ;  /* 0xffffffffff207424 */ /* 0x000fe200078e00ff */
[----:B------:R-:W-:Y:S06]  /*30d0*/  @P0 BRA `(.L_x_37) ;  /* 0x0000004800040947 */ /* 0x000fec0003800000 */
[----:B------:R-:W0:Y:S01]  /*30e0*/  LDC.64 R30, c[0x0][0x5c8] ;  /* 0x00017200ff1e7b82 */ /* 0x000e220000000a00 */
[----:B------:R-:W-:Y:S01]  /*30f0*/  ULDC.64 UR6, c[0x0][0x5c0] ;  /* 0x0001700000067ab9 */ /* 0x000fe20000000a00 */
[----:B------:R-:W-:Y:S01]  /*3100*/  BSSY B0, `(.L_x_37) ;  /* 0x000047e000007945 */ /* 0x000fe20003800000 */
[-C--:B0-----:R-:W-:Y:S02]  /*3110*/  IMAD R12, R25, R30.reuse, RZ ;  /* 0x0000001e190c7224 */ /* 0x081fe400078e02ff */
[----:B------:R-:W-:-:S04]  /*3120*/  IMAD.WIDE.U32 R10, R35, R30, R10 ;  /* 0x0000001e230a7225 */ /* 0x000fc800078e000a */
[----:B------:R-:W-:Y:S01]  /*3130*/  IMAD R15, R35, R31, R12 ;  /* 0x0000001f230f7224 */ /* 0x000fe200078e020c */
[----:B------:R-:W-:Y:S01]  /*3140*/  IADD3 R16, P4, R10, UR6, RZ ;  /* 0x000000060a107c10 */ /* 0x000fe2000ff9e0ff */
[C---:B------:R-:W-:Y:S01]  /*3150*/  IMAD.SHL.U32 R13, R30.reuse, 0x80, RZ ;  /* 0x000000801e0d7824 */ /* 0x040fe200078e00ff */
[C---:B------:R-:W-:Y:S01]  /*3160*/  LEA R28, P2, R30.reuse, R10, 0x3 ;  /* 0x0000000a1e1c7211 */ /* 0x040fe200078418ff */
[----:B------:R-:W-:Y:S01]  /*3170*/  IMAD.IADD R36, R11, 0x1, R15 ;  /* 0x000000010b247824 */ /* 0x000fe200078e020f */
[----:B------:R-:W-:Y:S02]  /*3180*/  SHF.L.U64.HI R11, R30, 0x7, R31 ;  /* 0x000000071e0b7819 */ /* 0x000fe4000001021f */
[----:B------:R-:W-:Y:S02]  /*3190*/  IADD3 R12, P1, P0, R10, UR6, R13 ;  /* 0x000000060a0c7c10 */ /* 0x000fe4000f83e00d */
[----:B------:R-:W-:Y:S02]  /*31a0*/  IADD3.X R17, R36, UR7, RZ, P4, !PT ;  /* 0x0000000724117c10 */ /* 0x000fe4000a7fe4ff */
[----:B---3-5:R-:W-:-:S02]  /*31b0*/  FSETP.NEU.AND P4, PT, R9, RZ, PT ;  /* 0x000000ff0900720b */ /* 0x028fc40003f8d000 */
[----:B------:R-:W-:Y:S02]  /*31c0*/  LEA.HI.X R30, R30, R36, R31, 0x3, P2 ;  /* 0x000000241e1e7211 */ /* 0x000fe400010f1c1f */
[C---:B------:R-:W-:Y:S02]  /*31d0*/  IADD3 R14, P2, R28.reuse, UR6, RZ ;  /* 0x000000061c0e7c10 */ /* 0x040fe4000ff5e0ff */
[----:B------:R-:W-:Y:S02]  /*31e0*/  IADD3 R10, P5, P6, R28, UR6, R13 ;  /* 0x000000061c0a7c10 */ /* 0x000fe4000febe00d */
[--C-:B------:R-:W-:Y:S02]  /*31f0*/  IADD3.X R13, R36, UR7, R11.reuse, P1, P0 ;  /* 0x00000007240d7c10 */ /* 0x100fe40008fe040b */
[C---:B------:R-:W-:Y:S02]  /*3200*/  IADD3.X R15, R30.reuse, UR7, RZ, P2, !PT ;  /* 0x000000071e0f7c10 */ /* 0x040fe400097fe4ff */
[----:B------:R-:W-:Y:S01]  /*3210*/  IADD3.X R11, R30, UR7, R11, P5, P6 ;  /* 0x000000071e0b7c10 */ /* 0x000fe2000afec40b */
[----:B------:R-:W-:Y:S06]  /*3220*/  @!P4 BRA `(.L_x_38) ;  /* 0x00000034009cc947 */ /* 0x000fec0003800000 */
[----:B------:R-:W-:Y:S01]  /*3230*/  ULDC.64 UR6, c[0x0][0x5b8] ;  /* 0x00016e0000067ab9 */ /* 0x000fe20000000a00 */
[----:B------:R-:W-:Y:S01]  /*3240*/  ISETP.GE.AND P0, PT, R34, 0x1, PT ;  /* 0x000000012200780c */ /* 0x000fe20003f06270 */
[----:B------:R-:W-:Y:S01]  /*3250*/  IMAD R28, R29, UR6, RZ ;  /* 0x000000061d1c7c24 */ /* 0x000fe2000f8e02ff */
[----:B------:R-:W-:Y:S01]  /*3260*/  ULDC.64 UR10, c[0x0][0x5a8] ;  /* 0x00016a00000a7ab9 */ /* 0x000fe20000000a00 */
[----:B------:R-:W-:Y:S01]  /*3270*/  IMAD.WIDE.U32 R26, R7, UR6, R26 ;  /* 0x00000006071a7c25 */ /* 0x000fe2000f8e001a */
[----:B------:R-:W-:Y:S01]  /*3280*/  ISETP.LT.OR P4, PT, R33, 0x1, !P0 ;  /* 0x000000012100780c */ /* 0x000fe20004781670 */
[----:B------:R-:W-:Y:S02]  /*3290*/  BSSY B1, `(.L_x_39) ;  /* 0x000000c000017945 */ /* 0x000fe40003800000 */
[----:B------:R-:W-:Y:S01]  /*32a0*/  IMAD R7, R7, UR7, R28 ;  /* 0x0000000707077c24 */ /* 0x000fe2000f8e021c */
[----:B------:R-:W-:Y:S02]  /*32b0*/  ULDC.64 UR6, c[0x0][0x5b0] ;  /* 0x00016c0000067ab9 */ /* 0x000fe40000000a00 */
[----:B------:R-:W-:-:S02]  /*32c0*/  IMAD R30, R25, UR6, RZ ;  /* 0x00000006191e7c24 */ /* 0x000fc4000f8e02ff */
[----:B------:R-:W-:Y:S02]  /*32d0*/  IMAD.IADD R27, R27, 0x1, R7 ;  /* 0x000000011b1b7824 */ /* 0x000fe400078e0207 */
[C---:B------:R-:W-:Y:S02]  /*32e0*/  IMAD R7, R35.reuse, UR7, R30 ;  /* 0x0000000723077c24 */ /* 0x040fe4000f8e021e */
[----:B------:R-:W-:-:S03]  /*32f0*/  IMAD.WIDE.U32 R28, R35, UR6, R26 ;  /* 0x00000006231c7c25 */ /* 0x000fc6000f8e001a */
[----:B------:R-:W-:-:S04]  /*3300*/  IADD3 R28, P1, R28, UR10, RZ ;  /* 0x0000000a1c1c7c10 */ /* 0x000fc8000ff3e0ff */
[--C-:B------:R-:W-:Y:S02]  /*3310*/  IADD3.X R29, R29, UR11, R7.reuse, P1, !PT ;  /* 0x0000000b1d1d7c10 */ /* 0x100fe40008ffe407 */
[----:B------:R-:W-:Y:S01]  /*3320*/  PRMT R7, RZ, 0x7610, R7 ;  /* 0x00007610ff077816 */ /* 0x000fe20000000007 */
[----:B------:R-:W-:Y:S06]  /*3330*/  @P4 BRA `(.L_x_40) ;  /* 0x0000000000044947 */ /* 0x000fec0003800000 */
[----:B------:R0:W5:Y:S02]  /*3340*/  LDG.E.U8 R7, desc[UR16][R28.64] ;  /* 0x000000101c077981 */ /* 0x000164000c1e1100 */
.L_x_40:
[----:B------:R-:W-:Y:S05]  /*3350*/  BSYNC B1 ;  /* 0x0000000000017941 */ /* 0x000fea0003800000 */
.L_x_39:
[----:B-----5:R-:W-:Y:S01]  /*3360*/  LOP3.LUT R7, R7, 0xff, RZ, 0xc0, !PT ;  /* 0x000000ff07077812 */ /* 0x020fe200078ec0ff */
[----:B------:R-:W-:Y:S01]  /*3370*/  BSSY B1, `(.L_x_41) ;  /* 0x000000b000017945 */ /* 0x000fe20003800000 */
[----:B------:R-:W-:Y:S02]  /*3380*/  ISETP.LT.OR P2, PT, R33, 0x2, !P0 ;  /* 0x000000022100780c */ /* 0x000fe40004741670 */
[----:B------:R-:W-:-:S05]  /*3390*/  F2FP.F16.E4M3.UNPACK_B R7, R7 ;  /* 0x00000007ff07723e */ /* 0x000fca00020006ff */
[----:B------:R-:W-:Y:S01]  /*33a0*/  HADD2.F32 R30, -RZ, R7.H0_H0 ;  /* 0x20000007ff1e7230 */ /* 0x000fe20000004100 */
[----:B------:R-:W-:-:S04]  /*33b0*/  PRMT R7, RZ, 0x7610, R7 ;  /* 0x00007610ff077816 */ /* 0x000fc80000000007 */
[----:B------:R-:W-:-:S04]  /*33c0*/  FMUL R30, R30, R9 ;  /* 0x000000091e1e7220 */ /* 0x000fc80000400000 */
[----:B--2---:R-:W-:-:S05]  /*33d0*/  FFMA R30, R147, R8, R30 ;  /* 0x00000008931e7223 */ /* 0x004fca000000001e */
[----:B------:R-:W-:-:S05]  /*33e0*/  F2FP.SATFINITE.E4M3.F32.PACK_AB_MERGE_C R31, RZ, R30, RZ ;  /* 0x0000001eff1f723e */ /* 0x000fca00048070ff */
[----:B------:R1:W-:Y:S01]  /*33f0*/  @!P4 STG.E.U8 desc[UR16][R16.64], R31 ;  /* 0x0000001f1000c986 */ /* 0x0003e2000c101110 */
[----:B------:R-:W-:Y:S05]  /*3400*/  @P2 BRA `(.L_x_42) ;  /* 0x0000000000042947 */ /* 0x000fea0003800000 */
[----:B------:R2:W5:Y:S02]  /*3410*/  LDG.E.U8 R7, desc[UR16][R28.64+0x1] ;  /* 0x000001101c077981 */ /* 0x000564000c1e1100 */
.L_x_42:
[----:B------:R-:W-:Y:S05]  /*3420*/  BSYNC B1 ;  /* 0x0000000000017941 */ /* 0x000fea0003800000 */
.L_x_41:
[----:B-----5:R-:W-:Y:S01]  /*3430*/  LOP3.LUT R7, R7, 0xff, RZ, 0xc0, !PT ;  /* 0x000000ff07077812 */ /* 0x020fe200078ec0ff */
[----:B------:R-:W-:Y:S01]  /*3440*/  BSSY B1, `(.L_x_43) ;  /* 0x0000013000017945 */ /* 0x000fe20003800000 */
[----:B------:R-:W-:Y:S02]  /*3450*/  IADD3 R37, P1, R35, 0x8, RZ ;  /* 0x0000000823257810 */ /* 0x000fe40007f3e0ff */
[----:B------:R-:W-:-:S03]  /*3460*/  F2FP.F16.E4M3.UNPACK_B R7, R7 ;  /* 0x00000007ff07723e */ /* 0x000fc600020006ff */
[----:B-1----:R-:W-:Y:S01]  /*3470*/  IMAD.X R31, RZ, RZ, R25, P1 ;  /* 0x000000ffff1f7224 */ /* 0x002fe200008e0619 */
[----:B------:R-:W-:Y:S01]  /*3480*/  ISETP.GE.AND P1, PT, R34, 0x9, PT ;  /* 0x000000092200780c */ /* 0x000fe20003f26270 */
[----:B------:R-:W-:Y:S02]  /*3490*/  HADD2.F32 R30, -RZ, R7.H0_H0 ;  /* 0x20000007ff1e7230 */ /* 0x000fe40000004100 */
[----:B------:R-:W-:Y:S01]  /*34a0*/  IMAD R36, R31, UR6, RZ ;  /* 0x000000061f247c24 */ /* 0x000fe2000f8e02ff */
[----:B------:R-:W-:Y:S02]  /*34b0*/  ISETP.LT.OR P5, PT, R33, 0x1, !P1 ;  /* 0x000000012100780c */ /* 0x000fe40004fa1670 */
[----:B------:R-:W-:Y:S01]  /*34c0*/  FMUL R7, R30, R9 ;  /* 0x000000091e077220 */ /* 0x000fe20000400000 */
[----:B------:R-:W-:-:S04]  /*34d0*/  IMAD.WIDE.U32 R30, R37, UR6, R26 ;  /* 0x00000006251e7c25 */ /* 0x000fc8000f8e001a */
[----:B------:R-:W-:Y:S01]  /*34e0*/  FFMA R7, R142, R8, R7 ;  /* 0x000000088e077223 */ /* 0x000fe20000000007 */
[----:B------:R-:W-:Y:S01]  /*34f0*/  IMAD R37, R37, UR7, R36 ;  /* 0x0000000725257c24 */ /* 0x000fe2000f8e0224 */
[----:B------:R-:W-:-:S03]  /*3500*/  IADD3 R30, P4, R30, UR10, RZ ;  /* 0x0000000a1e1e7c10 */ /* 0x000fc6000ff9e0ff */
[----:B------:R-:W-:Y:S02]  /*3510*/  F2FP.SATFINITE.E4M3.F32.PACK_AB_MERGE_C R39, RZ, R7, RZ ;  /* 0x00000007ff27723e */ /* 0x000fe400048070ff */
[----:B------:R-:W-:Y:S02]  /*3520*/  IADD3.X R31, R31, UR11, R37, P4, !PT ;  /* 0x0000000b1f1f7c10 */ /* 0x000fe4000a7fe425 */
[----:B------:R-:W-:Y:S01]  /*3530*/  PRMT R7, RZ, 0x7610, R7 ;  /* 0x00007610ff077816 */ /* 0x000fe20000000007 */
[----:B------:R1:W-:Y:S01]  /*3540*/  @!P2 STG.E.U8 desc[UR16][R16.64+0x1], R39 ;  /* 0x000001271000a986 */ /* 0x0003e2000c101110 */
[----:B------:R-:W-:Y:S05]  /*3550*/  @P5 BRA `(.L_x_44) ;  /* 0x0000000000045947 */ /* 0x000fea0003800000 */
[----:B------:R3:W5:Y:S02]  /*3560*/  LDG.E.U8 R7, desc[UR16][R30.64] ;  /* 0x000000101e077981 */ /* 0x000764000c1e1100 */
.L_x_44:
[----:B------:R-:W-:Y:S05]  /*3570*/  BSYNC B1 ;  /* 0x0000000000017941 */ /* 0x000fea0003800000 */
.L_x_43:
[----:B-----5:R-:W-:Y:S01]  /*3580*/  LOP3.LUT R7, R7, 0xff, RZ, 0xc0, !PT ;  /* 0x000000ff07077812 */ /* 0x020fe200078ec0ff */
[----:B------:R-:W-:Y:S01]  /*3590*/  BSSY B1, `(.L_x_45) ;  /* 0x000000b000017945 */ /* 0x000fe20003800000 */
[----:B------:R-:W-:Y:S02]  /*35a0*/  ISETP.LT.OR P2, PT, R33, 0x2, !P1 ;  /* 0x000000022100780c */ /* 0x000fe40004f41670 */
[----:B------:R-:W-:-:S05]  /*35b0*/  F2FP.F16.E4M3.UNPACK_B R7, R7 ;  /* 0x00000007ff07723e */ /* 0x000fca00020006ff */
[----:B------:R-:W-:Y:S01]  /*35c0*/  HADD2.F32 R36, -RZ, R7.H0_H0 ;  /* 0x20000007ff247230 */ /* 0x000fe20000004100 */
[----:B------:R-:W-:-:S04]  /*35d0*/  PRMT R7, RZ, 0x7610, R7 ;  /* 0x00007610ff077816 */ /* 0x000fc80000000007 */
[----:B------:R-:W-:-:S04]  /*35e0*/  FMUL R36, R36, R9 ;  /* 0x0000000924247220 */ /* 0x000fc80000400000 */
[----:B------:R-:W-:-:S05]  /*35f0*/  FFMA R36, R145, R8, R36 ;  /* 0x0000000891247223 */ /* 0x000fca0000000024 */
[----:B------:R-:W-:-:S05]  /*3600*/  F2FP.SATFINITE.E4M3.F32.PACK_AB_MERGE_C R37, RZ, R36, RZ ;  /* 0x00000024ff25723e */ /* 0x000fca00048070ff */
[----:B------:R4:W-:Y:S01]  /*3610*/  @!P5 STG.E.U8 desc[UR16][R14.64], R37 ;  /* 0x000000250e00d986 */ /* 0x0009e2000c101110 */
[----:B------:R-:W-:Y:S05]  /*3620*/  @P2 BRA `(.L_x_46) ;  /* 0x0000000000042947 */ /* 0x000fea0003800000 */
[----:B------:R0:W5:Y:S02]  /*3630*/  LDG.E.U8 R7, desc[UR16][R30.64+0x1] ;  /* 0x000001101e077981 */ /* 0x000164000c1e1100 */
.L_x_46:
[----:B------:R-:W-:Y:S05]  /*3640*/  BSYNC B1 ;  /* 0x0000000000017941 */ /* 0x000fea0003800000 */
.L_x_45:
[----:B-----5:R-:W-:Y:S01]  /*3650*/  LOP3.LUT R7, R7, 0xff, RZ, 0xc0, !PT ;  /* 0x000000ff07077812 */ /* 0x020fe200078ec0ff */
[----:B------:R-:W-:Y:S01]  /*3660*/  BSSY B1, `(.L_x_47) ;  /* 0x000000b000017945 */ /* 0x000fe20003800000 */
[----:B------:R-:W-:Y:S02]  /*3670*/  ISETP.LT.OR P4, PT, R33, 0x9, !P0 ;  /* 0x000000092100780c */ /* 0x000fe40004781670 */
[----:B------:R-:W-:-:S05]  /*3680*/  F2FP.F16.E4M3.UNPACK_B R7, R7 ;  /* 0x00000007ff07723e */ /* 0x000fca00020006ff */
[----:B------:R-:W-:-:S05]  /*3690*/  HADD2.F32 R36, -RZ, R7.H0_H0 ;  /* 0x20000007ff247230 */ /* 0x000fca0000004100 */
[----:B------:R-:W-:-:S04]  /*36a0*/  FMUL R7, R36, R9 ;  /* 0x0000000924077220 */ /* 0x000fc80000400000 */
[----:B------:R-:W-:-:S05]  /*36b0*/  FFMA R7, R140, R8, R7 ;  /* 0x000000088c077223 */ /* 0x000fca0000000007 */
[----:B----4-:R-:W-:Y:S02]  /*36c0*/  F2FP.SATFINITE.E4M3.F32.PACK_AB_MERGE_C R37, RZ, R7, RZ ;  /* 0x00000007ff25723e */ /* 0x010fe400048070ff */
[----:B------:R-:W-:-:S03]  /*36d0*/  PRMT R7, RZ, 0x7610, R7 ;  /* 0x00007610ff077816 */ /* 0x000fc60000000007 */
[----:B------:R4:W-:Y:S01]  /*36e0*/  @!P2 STG.E.U8 desc[UR16][R14.64+0x1], R37 ;  /* 0x000001250e00a986 */ /* 0x0009e2000c101110 */
[----:B------:R-:W-:Y:S05]  /*36f0*/  @P4 BRA `(.L_x_48) ;  /* 0x0000000000044947 */ /* 0x000fea0003800000 */
[----:B------:R0:W5:Y:S02]  /*3700*/  LDG.E.U8 R7, desc[UR16][R28.64+0x8] ;  /* 0x000008101c077981 */ /* 0x000164000c1e1100 */
.L_x_48:
[----:B------:R-:W-:Y:S05]  /*3710*/  BSYNC B1 ;  /* 0x0000000000017941 */ /* 0x000fea0003800000 */
.L_x_47:
        /* <DEDUP_REMOVED lines=8> */
[----:B----4-:R-:W-:-:S05]  /*37a0*/  F2FP.SATFINITE.E4M3.F32.PACK_AB_MERGE_C R37, RZ, R36, RZ ;  /* 0x00000024ff25723e */ /* 0x010fca00048070ff */
[----:B------:R4:W-:Y:S01]  /*37b0*/  @!P4 STG.E.U8 desc[UR16][R16.64+0x8], R37 ;  /* 0x000008251000c986 */ /* 0x0009e2000c101110 */
[----:B------:R-:W-:Y:S05]  /*37c0*/  @P2 BRA `(.L_x_50) ;  /* 0x0000000000042947 */ /* 0x000fea0003800000 */
[----:B------:R0:W5:Y:S02]  /*37d0*/  LDG.E.U8 R7, desc[UR16][R28.64+0x9] ;  /* 0x000009101c077981 */ /* 0x000164000c1e1100 */
.L_x_50:
[----:B------:R-:W-:Y:S05]  /*37e0*/  BSYNC B1 ;  /* 0x0000000000017941 */ /* 0x000fea0003800000 */
.L_x_49:
        /* <DEDUP_REMOVED lines=12> */
.L_x_52:
[----:B------:R-:W-:Y:S05]  /*38b0*/  BSYNC B1 ;  /* 0x0000000000017941 */ /* 0x000fea0003800000 */
.L_x_51:
        /* <DEDUP_REMOVED lines=12> */
.L_x_54:
[----:B------:R-:W-:Y:S05]  /*3980*/  BSYNC B1 ;  /* 0x0000000000017941 */ /* 0x000fea0003800000 */
.L_x_53:
        /* <DEDUP_REMOVED lines=12> */
.L_x_56:
[----:B------:R-:W-:Y:S05]  /*3a50*/  BSYNC B1 ;  /* 0x0000000000017941 */ /* 0x000fea0003800000 */
.L_x_55:
        /* <DEDUP_REMOVED lines=12> */
.L_x_58:
[----:B------:R-:W-:Y:S05]  /*3b20*/  BSYNC B1 ;  /* 0x0000000000017941 */ /* 0x000fea0003800000 */
.L_x_57:
        /* <DEDUP_REMOVED lines=12> */
.L_x_60:
[----:B------:R-:W-:Y:S05]  /*3bf0*/  BSYNC B1 ;  /* 0x0000000000017941 */ /* 0x000fea0003800000 */
.L_x_59:
        /* <DEDUP_REMOVED lines=12> */
.L_x_62:
[----:B------:R-:W-:Y:S05]  /*3cc0*/  BSYNC B1 ;  /* 0x0000000000017941 */ /* 0x000fea0003800000 */
.L_x_61:
        /* <DEDUP_REMOVED lines=12> */
.L_x_64:
[----:B------:R-:W-:Y:S05]  /*3d90*/  BSYNC B1 ;  /* 0x0000000000017941 */ /* 0x000fea0003800000 */
.L_x_63:
        /* <DEDUP_REMOVED lines=12> */
.L_x_66:
[----:B------:R-:W-:Y:S05]  /*3e60*/  BSYNC B1 ;  /* 0x0000000000017941 */ /* 0x000fea0003800000 */
.L_x_65:
        /* <DEDUP_REMOVED lines=12> */
.L_x_68:
[----:B------:R-:W-:Y:S05]  /*3f30*/  BSYNC B1 ;  /* 0x0000000000017941 */ /* 0x000fea0003800000 */
.L_x_67:
        /* <DEDUP_REMOVED lines=12> */
.L_x_70:
[----:B------:R-:W-:Y:S05]  /*4000*/  BSYNC B1 ;  /* 0x0000000000017941 */ /* 0x000fea0003800000 */
.L_x_69:
        /* <DEDUP_REMOVED lines=12> */
.L_x_72:
[----:B------:R-:W-:Y:S05]  /*40d0*/  BSYNC B1 ;  /* 0x0000000000017941 */ /* 0x000fea0003800000 */
.L_x_71:
        /* <DEDUP_REMOVED lines=12> */
.L_x_74:
[----:B------:R-:W-:Y:S05]  /*41a0*/  BSYNC B1 ;  /* 0x0000000000017941 */ /* 0x000fea0003800000 */
.L_x_73:
        /* <DEDUP_REMOVED lines=12> */
.L_x_76:
[----:B------:R-:W-:Y:S05]  /*4270*/  BSYNC B1 ;  /* 0x0000000000017941 */ /* 0x000fea0003800000 */
.L_x_75:
        /* <DEDUP_REMOVED lines=12> */
.L_x_78:
[----:B------:R-:W-:Y:S05]  /*4340*/  BSYNC B1 ;  /* 0x0000000000017941 */ /* 0x000fea0003800000 */
.L_x_77:
        /* <DEDUP_REMOVED lines=12> */
.L_x_80:
[----:B------:R-:W-:Y:S05]  /*4410*/  BSYNC B1 ;  /* 0x0000000000017941 */ /* 0x000fea0003800000 */
.L_x_79:
        /* <DEDUP_REMOVED lines=12> */
.L_x_82:
[----:B------:R-:W-:Y:S05]  /*44e0*/  BSYNC B1 ;  /* 0x0000000000017941 */ /* 0x000fea0003800000 */
.L_x_81:
        /* <DEDUP_REMOVED lines=12> */
.L_x_84:
[----:B------:R-:W-:Y:S05]  /*45b0*/  BSYNC B1 ;  /* 0x0000000000017941 */ /* 0x000fea0003800000 */
.L_x_83:
        /* <DEDUP_REMOVED lines=12> */
.L_x_86:
[----:B------:R-:W-:Y:S05]  /*4680*/  BSYNC B1 ;  /* 0x0000000000017941 */ /* 0x000fea0003800000 */
.L_x_85:
        /* <DEDUP_REMOVED lines=12> */
.L_x_88:
[----:B------:R-:W-:Y:S05]  /*4750*/  BSYNC B1 ;  /* 0x0000000000017941 */ /* 0x000fea0003800000 */
.L_x_87:
        /* <DEDUP_REMOVED lines=12> */
.L_x_90:
[----:B------:R-:W-:Y:S05]  /*4820*/  BSYNC B1 ;  /* 0x0000000000017941 */ /* 0x000fea0003800000 */
.L_x_89:
        /* <DEDUP_REMOVED lines=12> */
.L_x_92:
[----:B------:R-:W-:Y:S05]  /*48f0*/  BSYNC B1 ;  /* 0x0000000000017941 */ /* 0x000fea0003800000 */
.L_x_91:
        /* <DEDUP_REMOVED lines=12> */
.L_x_94:
[----:B------:R-:W-:Y:S05]  /*49c0*/  BSYNC B1 ;  /* 0x0000000000017941 */ /* 0x000fea0003800000 */
.L_x_93:
        /* <DEDUP_REMOVED lines=12> */
.L_x_96:
[----:B------:R-:W-:Y:S05]  /*4a90*/  BSYNC B1 ;  /* 0x0000000000017941 */ /* 0x000fea0003800000 */
.L_x_95:
        /* <DEDUP_REMOVED lines=12> */
.L_x_98:
[----:B------:R-:W-:Y:S05]  /*4b60*/  BSYNC B1 ;  /* 0x0000000000017941 */ /* 0x000fea0003800000 */
.L_x_97:
[----:B-----5:R-:W-:Y:S01]  /*4b70*/  LOP3.LUT R7, R7, 0xff, RZ, 0xc0, !PT ;  /* 0x000000ff07077812 */ /* 0x020fe200078ec0ff */
[----:B------:R-:W-:Y:S01]  /*4b80*/  BSSY B1, `(.L_x_99) ;  /* 0x000000b000017945 */ /* 0x000fe20003800000 */
[----:B------:R-:W-:Y:S02]  /*4b90*/  ISETP.LT.OR P2, PT, R33, 0x39, !P1 ;  /* 0x000000392100780c */ /* 0x000fe40004f41670 */
[----:B------:R-:W-:-:S05]  /*4ba0*/  F2FP.F16.E4M3.UNPACK_B R7, R7 ;  /* 0x00000007ff07723e */ /* 0x000fca00020006ff */
[----:B0-2---:R-:W-:-:S05]  /*4bb0*/  HADD2.F32 R28, -RZ, R7.H0_H0 ;  /* 0x20000007ff1c7230 */ /* 0x005fca0000004100 */
[----:B------:R-:W-:-:S04]  /*4bc0*/  FMUL R7, R28, R9 ;  /* 0x000000091c077220 */ /* 0x000fc80000400000 */
[----:B------:R-:W-:-:S05]  /*4bd0*/  FFMA R7, R114, R8, R7 ;  /* 0x0000000872077223 */ /* 0x000fca0000000007 */
[----:B------:R-:W-:Y:S02]  /*4be0*/  F2FP.SATFINITE.E4M3.F32.PACK_AB_MERGE_C R29, RZ, R7, RZ ;  /* 0x00000007ff1d723e */ /* 0x000fe400048070ff */
[----:B------:R-:W-:-:S03]  /*4bf0*/  PRMT R7, RZ, 0x7610, R7 ;  /* 0x00007610ff077816 */ /* 0x000fc60000000007 */
[----:B------:R0:W-:Y:S01]  /*4c00*/  @!P0 STG.E.U8 desc[UR16][R16.64+0x39], R29 ;  /* 0x0000391d10008986 */ /* 0x0001e2000c101110 */
[----:B------:R-:W-:Y:S05]  /*4c10*/  @P2 BRA `(.L_x_100) ;  /* 0x0000000000042947 */ /* 0x000fea0003800000 */
[----:B------:R2:W5:Y:S02]  /*4c20*/  LDG.E.U8 R7, desc[UR16][R30.64+0x38] ;  /* 0x000038101e077981 */ /* 0x000564000c1e1100 */
.L_x_100:
[----:B------:R-:W-:Y:S05]  /*4c30*/  BSYNC B1 ;  /* 0x0000000000017941 */ /* 0x000fea0003800000 */
.L_x_99:
[----:B-----5:R-:W-:Y:S01]  /*4c40*/  LOP3.LUT R7, R7, 0xff, RZ, 0xc0, !PT ;  /* 0x000000ff07077812 */ /* 0x020fe200078ec0ff */
[----:B------:R-:W-:Y:S01]  /*4c50*/  BSSY B1, `(.L_x_101) ;  /* 0x000000b000017945 */ /* 0x000fe20003800000 */
[----:B------:R-:W-:Y:S02]  /*4c60*/  ISETP.LT.OR P1, PT, R33, 0x3a, !P1 ;  /* 0x0000003a2100780c */ /* 0x000fe40004f21670 */
[----:B------:R-:W-:-:S05]  /*4c70*/  F2FP.F16.E4M3.UNPACK_B R7, R7 ;  /* 0x00000007ff07723e */ /* 0x000fca00020006ff */
[----:B01--4-:R-:W-:Y:S01]  /*4c80*/  HADD2.F32 R16, -RZ, R7.H0_H0 ;  /* 0x20000007ff107230 */ /* 0x013fe20000004100 */
[----:B------:R-:W-:-:S04]  /*4c90*/  PRMT R7, RZ, 0x7610, R7 ;  /* 0x00007610ff077816 */ /* 0x000fc80000000007 */
[----:B------:R-:W-:-:S04]  /*4ca0*/  FMUL R16, R16, R9 ;  /* 0x0000000910107220 */ /* 0x000fc80000400000 */
[----:B------:R-:W-:-:S05]  /*4cb0*/  FFMA R16, R117, R8, R16 ;  /* 0x0000000875107223 */ /* 0x000fca0000000010 */
[----:B------:R-:W-:-:S05]  /*4cc0*/  F2FP.SATFINITE.E4M3.F32.PACK_AB_MERGE_C R17, RZ, R16, RZ ;  /* 0x00000010ff11723e */ /* 0x000fca00048070ff */
[----:B------:R0:W-:Y:S01]  /*4cd0*/  @!P2 STG.E.U8 desc[UR16][R14.64+0x38], R17 ;  /* 0x000038110e00a986 */ /* 0x0001e2000c101110 */
[----:B------:R-:W-:Y:S05]  /*4ce0*/  @P1 BRA `(.L_x_102) ;  /* 0x0000000000041947 */ /* 0x000fea0003800000 */
[----:B------:R1:W5:Y:S02]  /*4cf0*/  LDG.E.U8 R7, desc[UR16][R30.64+0x39] ;  /* 0x000039101e077981 */ /* 0x000364000c1e1100 */
.L_x_102:
[----:B------:R-:W-:Y:S05]  /*4d00*/  BSYNC B1 ;  /* 0x0000000000017941 */ /* 0x000fea0003800000 */
.L_x_101:
[----:B-----5:R-:W-:Y:S01]  /*4d10*/  LOP3.LUT R7, R7, 0xff, RZ, 0xc0, !PT ;  /* 0x000000ff07077812 */ /* 0x020fe200078ec0ff */
[----:B------:R-:W-:Y:S01]  /*4d20*/  BSSY B1, `(.L_x_103) ;  /* 0x0000013000017945 */ /* 0x000fe20003800000 */
[----:B------:R-:W-:Y:S02]  /*4d30*/  IADD3 R29, P0, R35, 0x80, RZ ;  /* 0x00000080231d7810 */ /* 0x000fe40007f1e0ff */
[----:B------:R-:W-:-:S03]  /*4d40*/  F2FP.F16.E4M3.UNPACK_B R7, R7 ;  /* 0x00000007ff07723e */ /* 0x000fc600020006ff */
[----:B0-----:R-:W-:Y:S01]  /*4d50*/  IMAD.X R17, RZ, RZ, R25, P0 ;  /* 0x000000ffff117224 */ /* 0x001fe200000e0619 */
        /* <DEDUP_REMOVED lines=9> */
[----:B-123--:R-:W-:Y:S02]  /*4df0*/  F2FP.SATFINITE.E4M3.F32.PACK_AB_MERGE_C R31, RZ, R7, RZ ;  /* 0x00000007ff1f723e */ /* 0x00efe400048070ff */
[----:B------:R-:W-:Y:S02]  /*4e00*/  IADD3.X R17, R17, UR11, R29, P2, !PT ;  /* 0x0000000b11117c10 */ /* 0x000fe400097fe41d */
[----:B------:R-:W-:Y:S01]  /*4e10*/  PRMT R7, RZ, 0x7610, R7 ;  /* 0x00007610ff077816 */ /* 0x000fe20000000007 */
[----:B------:R0:W-:Y:S01]  /*4e20*/  @!P1 STG.E.U8 desc[UR16][R14.64+0x39], R31 ;  /* 0x0000391f0e009986 */ /* 0x0001e2000c101110 */
[----:B------:R-:W-:Y:S05]  /*4e30*/  @P4 BRA `(.L_x_104) ;  /* 0x0000000000044947 */ /* 0x000fea0003800000 */
[----:B------:R1:W5:Y:S02]  /*4e40*/  LDG.E.U8 R7, desc[UR16][R16.64] ;  /* 0x0000001010077981 */ /* 0x000364000c1e1100 */
.L_x_104:
[----:B------:R-:W-:Y:S05]  /*4e50*/  BSYNC B1 ;  /* 0x0000000000017941 */ /* 0x000fea0003800000 */
.L_x_103:
[----:B-----5:R-:W-:Y:S01]  /*4e60*/  LOP3.LUT R7, R7, 0xff, RZ, 0xc0, !PT ;  /* 0x000000ff07077812 */ /* 0x020fe200078ec0ff */
[----:B------:R-:W-:Y:S01]  /*4e70*/  BSSY B1, `(.L_x_105) ;  /* 0x000000b000017945 */ /* 0x000fe20003800000 */
[----:B------:R-:W-:Y:S02]  /*4e80*/  ISETP.LT.OR P2, PT, R33, 0x2, !P0 ;  /* 0x000000022100780c */ /* 0x000fe40004741670 */
[----:B------:R-:W-:-:S05]  /*4e90*/  F2FP.F16.E4M3.UNPACK_B R7, R7 ;  /* 0x00000007ff07723e */ /* 0x000fca00020006ff */
[----:B0-----:R-:W-:Y:S01]  /*4ea0*/  HADD2.F32 R14, -RZ, R7.H0_H0 ;  /* 0x20000007ff0e7230 */ /* 0x001fe20000004100 */
[----:B------:R-:W-:-:S04]  /*4eb0*/  PRMT R7, RZ, 0x7610, R7 ;  /* 0x00007610ff077816 */ /* 0x000fc80000000007 */
[----:B------:R-:W-:-:S04]  /*4ec0*/  FMUL R14, R14, R9 ;  /* 0x000000090e0e7220 */ /* 0x000fc80000400000 */
[----:B------:R-:W-:-:S05]  /*4ed0*/  FFMA R14, R115, R8, R14 ;  /* 0x00000008730e7223 */ /* 0x000fca000000000e */
[----:B------:R-:W-:-:S05]  /*4ee0*/  F2FP.SATFINITE.E4M3.F32.PACK_AB_MERGE_C R15, RZ, R14, RZ ;  /* 0x0000000eff0f723e */ /* 0x000fca00048070ff */
[----:B------:R0:W-:Y:S01]  /*4ef0*/  @!P4 STG.E.U8 desc[UR16][R12.64], R15 ;  /* 0x0000000f0c00c986 */ /* 0x0001e2000c101110 */
[----:B------:R-:W-:Y:S05]  /*4f00*/  @P2 BRA `(.L_x_106) ;  /* 0x0000000000042947 */ /* 0x000fea0003800000 */
[----:B------:R2:W5:Y:S02]  /*4f10*/  LDG.E.U8 R7, desc[UR16][R16.64+0x1] ;  /* 0x0000011010077981 */ /* 0x000564000c1e1100 */
.L_x_106:
[----:B------:R-:W-:Y:S05]  /*4f20*/  BSYNC B1 ;  /* 0x0000000000017941 */ /* 0x000fea0003800000 */
.L_x_105:
[----:B-----5:R-:W-:Y:S01]  /*4f30*/  LOP3.LUT R7, R7, 0xff, RZ, 0xc0, !PT ;  /* 0x000000ff07077812 */ /* 0x020fe200078ec0ff */
[----:B------:R-:W-:Y:S01]  /*4f40*/  BSSY B1, `(.L_x_107) ;  /* 0x0000013000017945 */ /* 0x000fe20003800000 */
[----:B------:R-:W-:Y:S02]  /*4f50*/  IADD3 R35, P1, R35, 0x88, RZ ;  /* 0x0000008823237810 */ /* 0x000fe40007f3e0ff */
[----:B------:R-:W-:-:S03]  /*4f60*/  F2FP.F16.E4M3.UNPACK_B R7, R7 ;  /* 0x00000007ff07723e */ /* 0x000fc600020006ff */
[----:B------:R-:W-:Y:S01]  /*4f70*/  IMAD.X R24, RZ, RZ, R25, P1 ;  /* 0x000000ffff187224 */ /* 0x000fe200008e0619 */
[----:B------:R-:W-:Y:S01]  /*4f80*/  ISETP.GE.AND P1, PT, R34, 0x89, PT ;  /* 0x000000892200780c */ /* 0x000fe20003f26270 */
[----:B------:R-:W-:Y:S02]  /*4f90*/  HADD2.F32 R14, -RZ, R7.H0_H0 ;  /* 0x20000007ff0e7230 */ /* 0x000fe40000004100 */
[----:B------:R-:W-:Y:S01]  /*4fa0*/  IMAD R24, R24, UR6, RZ ;  /* 0x0000000618187c24 */ /* 0x000fe2000f8e02ff */
[----:B------:R-:W-:Y:S01]  /*4fb0*/  ISETP.LT.OR P5, PT, R33, 0x1, !P1 ;  /* 0x000000012100780c */ /* 0x000fe20004fa1670 */
[----:B------:R-:W-:-:S04]  /*4fc0*/  IMAD.WIDE.U32 R26, R35, UR6, R26 ;  /* 0x00000006231a7c25 */ /* 0x000fc8000f8e001a */
[----:B------:R-:W-:Y:S01]  /*4fd0*/  FMUL R7, R14, R9 ;  /* 0x000000090e077220 */ /* 0x000fe20000400000 */
[----:B------:R-:W-:-:S03]  /*4fe0*/  IMAD R35, R35, UR7, R24 ;  /* 0x0000000723237c24 */ /* 0x000fc6000f8e0218 */
[----:B------:R-:W-:Y:S01]  /*4ff0*/  FFMA R7, R110, R8, R7 ;  /* 0x000000086e077223 */ /* 0x000fe20000000007 */
[----:B------:R-:W-:-:S04]  /*5000*/  IADD3 R14, P4, R26, UR10, RZ ;  /* 0x0000000a1a0e7c10 */ /* 0x000fc8000ff9e0ff */
[----:B------:R-:W-:Y:S02]  /*5010*/  F2FP.SATFINITE.E4M3.F32.PACK_AB_MERGE_C R25, RZ, R7, RZ ;  /* 0x00000007ff19723e */ /* 0x000fe400048070ff */
[----:B0-----:R-:W-:Y:S02]  /*5020*/  IADD3.X R15, R27, UR11, R35, P4, !PT ;  /* 0x0000000b1b0f7c10 */ /* 0x001fe4000a7fe423 */
[----:B------:R-:W-:Y:S01]  /*5030*/  PRMT R7, RZ, 0x7610, R7 ;  /* 0x00007610ff077816 */ /* 0x000fe20000000007 */
[----:B------:R0:W-:Y:S01]  /*5040*/  @!P2 STG.E.U8 desc[UR16][R12.64+0x1], R25 ;  /* 0x000001190c00a986 */ /* 0x0001e2000c101110 */
[----:B------:R-:W-:Y:S05]  /*5050*/  @P5 BRA `(.L_x_108) ;  /* 0x0000000000045947 */ /* 0x000fea0003800000 */
[----:B------:R3:W5:Y:S02]  /*5060*/  LDG.E.U8 R7, desc[UR16][R14.64] ;  /* 0x000000100e077981 */ /* 0x000764000c1e1100 */
.L_x_108:
[----:B------:R-:W-:Y:S05]  /*5070*/  BSYNC B1 ;  /* 0x0000000000017941 */ /* 0x000fea0003800000 */
.L_x_107:
        /* <DEDUP_REMOVED lines=8> */
[----:B0-----:R-:W-:-:S05]  /*5100*/  F2FP.SATFINITE.E4M3.F32.PACK_AB_MERGE_C R25, RZ, R24, RZ ;  /* 0x00000018ff19723e */ /* 0x001fca00048070ff */
[----:B------:R0:W-:Y:S01]  /*5110*/  @!P5 STG.E.U8 desc[UR16][R10.64], R25 ;  /* 0x000000190a00d986 */ /* 0x0001e2000c101110 */
[----:B------:R-:W-:Y:S05]  /*5120*/  @P2 BRA `(.L_x_110) ;  /* 0x0000000000042947 */ /* 0x000fea0003800000 */
[----:B------:R4:W5:Y:S02]  /*5130*/  LDG.E.U8 R7, desc[UR16][R14.64+0x1] ;  /* 0x000001100e077981 */ /* 0x000964000c1e1100 */
.L_x_110:
[----:B------:R-:W-:Y:S05]  /*5140*/  BSYNC B1 ;  /* 0x0000000000017941 */ /* 0x000fea0003800000 */
.L_x_109:
[----:B-----5:R-:W-:Y:S01]  /*5150*/  LOP3.LUT R7, R7, 0xff, RZ, 0xc0, !PT ;  /* 0x000000ff07077812 */ /* 0x020fe200078ec0ff */
[----:B------:R-:W-:Y:S01]  /*5160*/  BSSY B1, `(.L_x_111) ;  /* 0x000000b000017945 */ /* 0x000fe20003800000 */
[----:B------:R-:W-:Y:S02]  /*5170*/  ISETP.LT.OR P4, PT, R33, 0x9, !P0 ;  /* 0x000000092100780c */ /* 0x000fe40004781670 */
[----:B------:R-:W-:-:S05]  /*5180*/  F2FP.F16.E4M3.UNPACK_B R7, R7 ;  /* 0x00000007ff07723e */ /* 0x000fca00020006ff */
[----:B------:R-:W-:-:S05]  /*5190*/  HADD2.F32 R24, -RZ, R7.H0_H0 ;  /* 0x20000007ff187230 */ /* 0x000fca0000004100 */
[----:B------:R-:W-:-:S04]  /*51a0*/  FMUL R7, R24, R9 ;  /* 0x0000000918077220 */ /* 0x000fc80000400000 */
[----:B------:R-:W-:-:S05]  /*51b0*/  FFMA R7, R108, R8, R7 ;  /* 0x000000086c077223 */ /* 0x000fca0000000007 */
[----:B0-----:R-:W-:Y:S02]  /*51c0*/  F2FP.SATFINITE.E4M3.F32.PACK_AB_MERGE_C R25, RZ, R7, RZ ;  /* 0x00000007ff19723e */ /* 0x001fe400048070ff */
[----:B------:R-:W-:-:S03]  /*51d0*/  PRMT R7, RZ, 0x7610, R7 ;  /* 0x00007610ff077816 */ /* 0x000fc60000000007 */
[----:B------:R0:W-:Y:S01]  /*51e0*/  @!P2 STG.E.U8 desc[UR16][R10.64+0x1], R25 ;  /* 0x000001190a00a986 */ /* 0x0001e2000c101110 */
[----:B------:R-:W-:Y:S05]  /*51f0*/  @P4 BRA `(.L_x_112) ;  /* 0x0000000000044947 */ /* 0x000fea0003800000 */
[----:B------:R0:W5:Y:S02]  /*5200*/  LDG.E.U8 R7, desc[UR16][R16.64+0x8] ;  /* 0x0000081010077981 */ /* 0x000164000c1e1100 */
.L_x_112:
[----:B------:R-:W-:Y:S05]  /*5210*/  BSYNC B1 ;  /* 0x0000000000017941 */ /* 0x000fea0003800000 */
.L_x_111:
        /* <DEDUP_REMOVED lines=12> */
.L_x_114:
[----:B------:R-:W-:Y:S05]  /*52e0*/  BSYNC B1 ;  /* 0x0000000000017941 */ /* 0x000fea0003800000 */
.L_x_113:
        /* <DEDUP_REMOVED lines=12> */
.L_x_116:
[----:B------:R-:W-:Y:S05]  /*53b0*/  BSYNC B1 ;  /* 0x0000000000017941 */ /* 0x000fea0003800000 */
.L_x_115:
        /* <DEDUP_REMOVED lines=12> */
.L_x_118:
[----:B------:R-:W-:Y:S05]  /*5480*/  BSYNC B1 ;  /* 0x0000000000017941 */ /* 0x000fea0003800000 */
.L_x_117:
        /* <DEDUP_REMOVED lines=12> */
.L_x_120:
[----:B------:R-:W-:Y:S05]  /*5550*/  BSYNC B1 ;  /* 0x0000000000017941 */ /* 0x000fea0003800000 */
.L_x_119:
        /* <DEDUP_REMOVED lines=12> */
.L_x_122:
[----:B------:R-:W-:Y:S05]  /*5620*/  BSYNC B1 ;  /* 0x0000000000017941 */ /* 0x000fea0003800000 */
.L_x_121:
        /* <DEDUP_REMOVED lines=12> */
.L_x_124:
[----:B------:R-:W-:Y:S05]  /*56f0*/  BSYNC B1 ;  /* 0x0000000000017941 */ /* 0x000fea0003800000 */
.L_x_123:
        /* <DEDUP_REMOVED lines=12> */
.L_x_126:
[----:B------:R-:W-:Y:S05]  /*57c0*/  BSYNC B1 ;  /* 0x0000000000017941 */ /* 0x000fea0003800000 */
.L_x_125:
        /* <DEDUP_REMOVED lines=12> */
.L_x_128:
[----:B------:R-:W-:Y:S05]  /*5890*/  BSYNC B1 ;  /* 0x0000000000017941 */ /* 0x000fea0003800000 */
.L_x_127:
        /* <DEDUP_REMOVED lines=12> */
.L_x_130:
[----:B------:R-:W-:Y:S05]  /*5960*/  BSYNC B1 ;  /* 0x0000000000017941 */ /* 0x000fea0003800000 */
.L_x_129:
        /* <DEDUP_REMOVED lines=12> */
.L_x_132:
[----:B------:R-:W-:Y:S05]  /*5a30*/  BSYNC B1 ;  /* 0x0000000000017941 */ /* 0x000fea0003800000 */
.L_x_131:
        /* <DEDUP_REMOVED lines=12> */
.L_x_134:
[----:B------:R-:W-:Y:S05]  /*5b00*/  BSYNC B1 ;  /* 0x0000000000017941 */ /* 0x000fea0003800000 */
.L_x_133:
        /* <DEDUP_REMOVED lines=12> */
.L_x_136:
[----:B------:R-:W-:Y:S05]  /*5bd0*/  BSYNC B1 ;  /* 0x0000000000017941 */ /* 0x000fea0003800000 */
.L_x_135:
        /* <DEDUP_REMOVED lines=12> */
.L_x_138:
[----:B------:R-:W-:Y:S05]  /*5ca0*/  BSYNC B1 ;  /* 0x0000000000017941 */ /* 0x000fea0003800000 */
.L_x_137:
        /* <DEDUP_REMOVED lines=12> */
.L_x_140:
[----:B------:R-:W-:Y:S05]  /*5d70*/  BSYNC B1 ;  /* 0x0000000000017941 */ /* 0x000fea0003800000 */
.L_x_139:
        /* <DEDUP_REMOVED lines=12> */
.L_x_142:
[----:B------:R-:W-:Y:S05]  /*5e40*/  BSYNC B1 ;  /* 0x0000000000017941 */ /* 0x000fea0003800000 */
.L_x_141:
        /* <DEDUP_REMOVED lines=12> */
.L_x_144:
[----:B------:R-:W-:Y:S05]  /*5f10*/  BSYNC B1 ;  /* 0x0000000000017941 */ /* 0x000fea0003800000 */
.L_x_143:
        /* <DEDUP_REMOVED lines=12> */
.L_x_146:
[----:B------:R-:W-:Y:S05]  /*5fe0*/  BSYNC B1 ;  /* 0x0000000000017941 */ /* 0x000fea0003800000 */
.L_x_145:
        /* <DEDUP_REMOVED lines=12> */
.L_x_148:
[----:B------:R-:W-:Y:S05]  /*60b0*/  BSYNC B1 ;  /* 0x0000000000017941 */ /* 0x000fea0003800000 */
.L_x_147:
        /* <DEDUP_REMOVED lines=12> */
.L_x_150:
[----:B------:R-:W-:Y:S05]  /*6180*/  BSYNC B1 ;  /* 0x0000000000017941 */ /* 0x000fea0003800000 */
.L_x_149:
        /* <DEDUP_REMOVED lines=12> */
.L_x_152:
[----:B------:R-:W-:Y:S05]  /*6250*/  BSYNC B1 ;  /* 0x0000000000017941 */ /* 0x000fea0003800000 */
.L_x_151:
        /* <DEDUP_REMOVED lines=12> */
.L_x_154:
[----:B------:R-:W-:Y:S05]  /*6320*/  BSYNC B1 ;  /* 0x0000000000017941 */ /* 0x000fea0003800000 */
.L_x_153:
        /* <DEDUP_REMOVED lines=12> */
.L_x_156:
[----:B------:R-:W-:Y:S05]  /*63f0*/  BSYNC B1 ;  /* 0x0000000000017941 */ /* 0x000fea0003800000 */
.L_x_155:
        /* <DEDUP_REMOVED lines=12> */
.L_x_158:
[----:B------:R-:W-:Y:S05]  /*64c0*/  BSYNC B1 ;  /* 0x0000000000017941 */ /* 0x000fea0003800000 */
.L_x_157:
        /* <DEDUP_REMOVED lines=12> */
.L_x_160:
[----:B------:R-:W-:Y:S05]  /*6590*/  BSYNC B1 ;  /* 0x0000000000017941 */ /* 0x000fea0003800000 */
.L_x_159:
        /* <DEDUP_REMOVED lines=12> */
.L_x_162:
[----:B------:R-:W-:Y:S05]  /*6660*/  BSYNC B1 ;  /* 0x0000000000017941 */ /* 0x000fea0003800000 */
.L_x_161:
[----:B-----5:R-:W-:Y:S01]  /*6670*/  LOP3.LUT R7, R7, 0xff, RZ, 0xc0, !PT ;  /* 0x000000ff07077812 */ /* 0x020fe200078ec0ff */
[----:B------:R-:W-:Y:S01]  /*6680*/  BSSY B1, `(.L_x_163) ;  /* 0x000000b000017945 */ /* 0x000fe20003800000 */
[----:B------:R-:W-:Y:S02]  /*6690*/  ISETP.LT.OR P2, PT, R33, 0x39, !P1 ;  /* 0x000000392100780c */ /* 0x000fe40004f41670 */
[----:B------:R-:W-:-:S05]  /*66a0*/  F2FP.F16.E4M3.UNPACK_B R7, R7 ;  /* 0x00000007ff07723e */ /* 0x000fca00020006ff */
[----:B012---:R-:W-:-:S05]  /*66b0*/  HADD2.F32 R16, -RZ, R7.H0_H0 ;  /* 0x20000007ff107230 */ /* 0x007fca0000004100 */
[----:B------:R-:W-:-:S04]  /*66c0*/  FMUL R7, R16, R9 ;  /* 0x0000000910077220 */ /* 0x000fc80000400000 */
[----:B------:R-:W-:-:S05]  /*66d0*/  FFMA R7, R18, R8, R7 ;  /* 0x0000000812077223 */ /* 0x000fca0000000007 */
[----:B------:R-:W-:Y:S02]  /*66e0*/  F2FP.SATFINITE.E4M3.F32.PACK_AB_MERGE_C R17, RZ, R7, RZ ;  /* 0x00000007ff11723e */ /* 0x000fe400048070ff */
[----:B------:R-:W-:-:S03]  /*66f0*/  PRMT R7, RZ, 0x7610, R7 ;  /* 0x00007610ff077816 */ /* 0x000fc60000000007 */
[----:B------:R0:W-:Y:S01]  /*6700*/  @!P0 STG.E.U8 desc[UR16][R12.64+0x39], R17 ;  /* 0x000039110c008986 */ /* 0x0001e2000c101110 */
[----:B------:R-:W-:Y:S05]  /*6710*/  @P2 BRA `(.L_x_164) ;  /* 0x0000000000042947 */ /* 0x000fea0003800000 */
[----:B------:R1:W5:Y:S02]  /*6720*/  LDG.E.U8 R7, desc[UR16][R14.64+0x38] ;  /* 0x000038100e077981 */ /* 0x000364000c1e1100 */
.L_x_164:
[----:B------:R-:W-:Y:S05]  /*6730*/  BSYNC B1 ;  /* 0x0000000000017941 */ /* 0x000fea0003800000 */
.L_x_163:
        /* <DEDUP_REMOVED lines=12> */
.L_x_166:
[----:B------:R-:W-:Y:S05]  /*6800*/  BSYNC B1 ;  /* 0x0000000000017941 */ /* 0x000fea0003800000 */
.L_x_165:
[----:B------:R-:W-:Y:S05]  /*6810*/  @P1 BRA `(.L_x_167) ;  /* 0x0000001000301947 */ /* 0x000fea0003800000 */
[----:B-----5:R-:W-:-:S04]  /*6820*/  LOP3.LUT R7, R7, 0xff, RZ, 0xc0, !PT ;  /* 0x000000ff07077812 */ /* 0x020fc800078ec0ff */
[----:B------:R-:W-:-:S05]  /*6830*/  F2FP.F16.E4M3.UNPACK_B R7, R7 ;  /* 0x00000007ff07723e */ /* 0x000fca00020006ff */
[----:B------:R-:W-:-:S05]  /*6840*/  HADD2.F32 R12, -RZ, R7.H0_H0 ;  /* 0x20000007ff0c7230 */ /* 0x000fca0000004100 */
[----:B------:R-:W-:-:S04]  /*6850*/  FMUL R7, R12, R9 ;  /* 0x000000090c077220 */ /* 0x000fc80000400000 */
[----:B------:R-:W-:-:S05]  /*6860*/  FFMA R7, R20, R8, R7 ;  /* 0x0000000814077223 */ /* 0x000fca0000000007 */
[----:B------:R-:W-:-:S05]  /*6870*/  F2FP.SATFINITE.E4M3.F32.PACK_AB_MERGE_C R7, RZ, R7, RZ ;  /* 0x00000007ff07723e */ /* 0x000fca00048070ff */
[----:B------:R0:W-:Y:S01]  /*6880*/  STG.E.U8 desc[UR16][R10.64+0x39], R7 ;  /* 0x000039070a007986 */ /* 0x0001e2000c101110 */
[----:B------:R-:W-:Y:S05]  /*6890*/  BRA `(.L_x_167) ;  /* 0x0000001000107947 */ /* 0x000fea0003800000 */
.L_x_38:
[C---:B------:R-:W-:Y:S01]  /*68a0*/  ISETP.GE.AND P0, PT, R34.reuse, 0x1, PT ;  /* 0x000000012200780c */ /* 0x040fe20003f06270 */
[-C--:B--2---:R-:W-:Y:S01]  /*68b0*/  FMUL R147, R147, R8.reuse ;  /* 0x0000000893937220 */ /* 0x084fe20000400000 */
[----:B------:R-:W-:Y:S01]  /*68c0*/  ISETP.GE.AND P2, PT, R34, 0x9, PT ;  /* 0x000000092200780c */ /* 0x000fe20003f46270 */
[-C--:B------:R-:W-:Y:S01]  /*68d0*/  FMUL R142, R142, R8.reuse ;  /* 0x000000088e8e7220 */ /* 0x080fe20000400000 */
[----:B------:R-:W-:Y:S01]  /*68e0*/  ISETP.LT.OR P1, PT, R33, 0x1, !P0 ;  /* 0x000000012100780c */ /* 0x000fe20004721670 */
[-C--:B------:R-:W-:Y:S01]  /*68f0*/  FMUL R145, R145, R8.reuse ;  /* 0x0000000891917220 */ /* 0x080fe20000400000 */
[----:B------:R-:W-:Y:S01]  /*6900*/  F2FP.SATFINITE.E4M3.F32.PACK_AB_MERGE_C R147, RZ, R147, RZ ;  /* 0x00000093ff93723e */ /* 0x000fe200048070ff */
[-C--:B------:R-:W-:Y:S01]  /*6910*/  FMUL R140, R140, R8.reuse ;  /* 0x000000088c8c7220 */ /* 0x080fe20000400000 */
[----:B------:R-:W-:Y:S01]  /*6920*/  ISETP.LT.OR P4, PT, R33, 0x2, !P0 ;  /* 0x000000022100780c */ /* 0x000fe20004781670 */
[-C--:B------:R-:W-:Y:S01]  /*6930*/  FMUL R143, R143, R8.reuse ;  /* 0x000000088f8f7220 */ /* 0x080fe20000400000 */
[C---:B------:R-:W-:Y:S01]  /*6940*/  ISETP.LT.OR P5, PT, R33.reuse, 0x1, !P2 ;  /* 0x000000012100780c */ /* 0x040fe200057a1670 */
[-C--:B------:R-:W-:Y:S01]  /*6950*/  FMUL R138, R138, R8.reuse ;  /* 0x000000088a8a7220 */ /* 0x080fe20000400000 */
[----:B------:R-:W-:Y:S01]  /*6960*/  ISETP.LT.OR P6, PT, R33, 0x2, !P2 ;  /* 0x000000022100780c */ /* 0x000fe200057c1670 */
[----:B------:R-:W-:Y:S01]  /*6970*/  FMUL R141, R141, R8 ;  /* 0x000000088d8d7220 */ /* 0x000fe20000400000 */
[----:B------:R-:W-:Y:S01]  /*6980*/  F2FP.SATFINITE.E4M3.F32.PACK_AB_MERGE_C R7, RZ, R142, RZ ;  /* 0x0000008eff07723e */ /* 0x000fe200048070ff */
[-C--:B------:R-:W-:Y:S01]  /*6990*/  FMUL R136, R136, R8.reuse ;  /* 0x0000000888887220 */ /* 0x080fe20000400000 */
[----:B------:R-:W-:Y:S01]  /*69a0*/  F2FP.SATFINITE.E4M3.F32.PACK_AB_MERGE_C R145, RZ, R145, RZ ;  /* 0x00000091ff91723e */ /* 0x000fe200048070ff */
[----:B------:R-:W-:Y:S01]  /*69b0*/  @!P1 STG.E.U8 desc[UR16][R16.64], R147 ;  /* 0x0000009310009986 */ /* 0x000fe2000c101110 */
[----:B------:R-:W-:Y:S01]  /*69c0*/  ISETP.LT.OR P1, PT, R33, 0x9, !P0 ;  /* 0x000000092100780c */ /* 0x000fe20004721670 */
[----:B------:R-:W-:Y:S01]  /*69d0*/  FMUL R139, R139, R8 ;  /* 0x000000088b8b7220 */ /* 0x000fe20000400000 */
[----:B------:R-:W-:Y:S01]  /*69e0*/  F2FP.SATFINITE.E4M3.F32.PACK_AB_MERGE_C R25, RZ, R140, RZ ;  /* 0x0000008cff19723e */ /* 0x000fe200048070ff */
[----:B------:R0:W-:Y:S01]  /*69f0*/  @!P4 STG.E.U8 desc[UR16][R16.64+0x1], R7 ;  /* 0x000001071000c986 */ /* 0x0001e2000c101110 */
[----:B------:R-:W-:Y:S01]  /*6a00*/  F2FP.SATFINITE.E4M3.F32.PACK_AB_MERGE_C R143, RZ, R143, RZ ;  /* 0x0000008fff8f723e */ /* 0x000fe200048070ff */
[-C--:B------:R-:W-:Y:S01]  /*6a10*/  FMUL R134, R134, R8.reuse ;  /* 0x0000000886867220 */ /* 0x080fe20000400000 */
[C---:B------:R-:W-:Y:S01]  /*6a20*/  ISETP.LT.OR P4, PT, R33.reuse, 0xa, !P0 ;  /* 0x0000000a2100780c */ /* 0x040fe20004781670 */
[----:B------:R-:W-:Y:S01]  /*6a30*/  @!P5 STG.E.U8 desc[UR16][R14.64], R145 ;  /* 0x000000910e00d986 */ /* 0x000fe2000c101110 */
[----:B------:R-:W-:Y:S01]  /*6a40*/  ISETP.LT.OR P5, PT, R33, 0x9, !P2 ;  /* 0x000000092100780c */ /* 0x000fe200057a1670 */
[-C--:B------:R-:W-:Y:S01]  /*6a50*/  FMUL R137, R137, R8.reuse ;  /* 0x0000000889897220 */ /* 0x080fe20000400000 */
[----:B------:R-:W-:Y:S01]  /*6a60*/  F2FP.SATFINITE.E4M3.F32.PACK_AB_MERGE_C R141, RZ, R141, RZ ;  /* 0x0000008dff8d723e */ /* 0x000fe200048070ff */
[----:B------:R1:W-:Y:S01]  /*6a70*/  @!P6 STG.E.U8 desc[UR16][R14.64+0x1], R25 ;  /* 0x000001190e00e986 */ /* 0x0003e2000c101110 */
[C---:B------:R-:W-:Y:S01]  /*6a80*/  ISETP.LT.OR P6, PT, R33.reuse, 0xa, !P2 ;  /* 0x0000000a2100780c */ /* 0x040fe200057c1670 */
[-C--:B------:R-:W-:Y:S01]  /*6a90*/  FMUL R132, R132, R8.reuse ;  /* 0x0000000884847220 */ /* 0x080fe20000400000 */
[----:B------:R-:W-:Y:S01]  /*6aa0*/  F2FP.SATFINITE.E4M3.F32.PACK_AB_MERGE_C R139, RZ, R139, RZ ;  /* 0x0000008bff8b723e */ /* 0x000fe200048070ff */
[----:B------:R-:W-:Y:S01]  /*6ab0*/  @!P1 STG.E.U8 desc[UR16][R16.64+0x8], R143 ;  /* 0x0000088f10009986 */ /* 0x000fe2000c101110 */
[----:B------:R-:W-:Y:S01]  /*6ac0*/  ISETP.LT.OR P1, PT, R33, 0x11, !P0 ;  /* 0x000000112100780c */ /* 0x000fe20004721670 */
[----:B------:R-:W-:Y:S01]  /*6ad0*/  FMUL R135, R135, R8 ;  /* 0x0000000887877220 */ /* 0x000fe20000400000 */
[----:B0-----:R-:W-:Y:S01]  /*6ae0*/  F2FP.SATFINITE.E4M3.F32.PACK_AB_MERGE_C R7, RZ, R138, RZ ;  /* 0x0000008aff07723e */ /* 0x001fe200048070ff */
[-C--:B------:R-:W-:Y:S01]  /*6af0*/  FMUL R130, R130, R8.reuse ;  /* 0x0000000882827220 */ /* 0x080fe20000400000 */
[----:B------:R-:W-:Y:S01]  /*6b00*/  F2FP.SATFINITE.E4M3.F32.PACK_AB_MERGE_C R137, RZ, R137, RZ ;  /* 0x00000089ff89723e */ /* 0x000fe200048070ff */
[----:B------:R-:W-:Y:S01]  /*6b10*/  FMUL R133, R133, R8 ;  /* 0x0000000885857220 */ /* 0x000fe20000400000 */
[----:B------:R-:W-:Y:S01]  /*6b20*/  F2FP.SATFINITE.E4M3.F32.PACK_AB_MERGE_C R135, RZ, R135, RZ ;  /* 0x00000087ff87723e */ /* 0x000fe200048070ff */
[----:B------:R0:W-:Y:S01]  /*6b30*/  @!P4 STG.E.U8 desc[UR16][R16.64+0x9], R7 ;  /* 0x000009071000c986 */ /* 0x0001e2000c101110 */
[----:B-1----:R-:W-:Y:S01]  /*6b40*/  F2FP.SATFINITE.E4M3.F32.PACK_AB_MERGE_C R25, RZ, R136, RZ ;  /* 0x00000088ff19723e */ /* 0x002fe200048070ff */
        /* <DEDUP_REMOVED lines=15> */
[-C--:B------:R-:W-:Y:S01]  /*6c40*/  FMUL R127, R127, R8.reuse ;  /* 0x000000087f7f7220 */ /* 0x080fe20000400000 */
[----:B------:R-:W-:Y:S01]  /*6c50*/  FMUL R122, R122, R8 ;  /* 0x000000087a7a7220 */ /* 0x000fe20000400000 */
[----:B------:R-:W-:Y:S01]  /*6c60*/  F2FP.SATFINITE.E4M3.F32.PACK_AB_MERGE_C R129, RZ, R129, RZ ;  /* 0x00000081ff81723e */ /* 0x000fe200048070ff */
[----:B------:R0:W-:Y:S01]  /*6c70*/  @!P4 STG.E.U8 desc[UR16][R16.64+0x11], R7 ;  /* 0x000011071000c986 */ /* 0x0001e2000c101110 */
[----:B-1----:R-:W-:Y:S01]  /*6c80*/  F2FP.SATFINITE.E4M3.F32.PACK_AB_MERGE_C R25, RZ, R132, RZ ;  /* 0x00000084ff19723e */ /* 0x002fe200048070ff */
[-C--:B------:R-:W-:Y:S01]  /*6c90*/  FMUL R125, R125, R8.reuse ;  /* 0x000000087d7d7220 */ /* 0x080fe20000400000 */
[C---:B------:R-:W-:Y:S01]  /*6ca0*/  ISETP.LT.OR P4, PT, R33.reuse, 0x1a, !P0 ;  /* 0x0000001a2100780c */ /* 0x040fe20004781670 */
[----:B------:R-:W-:Y:S01]  /*6cb0*/  @!P5 STG.E.U8 desc[UR16][R14.64+0x10], R137 ;  /* 0x000010890e00d986 */ /* 0x000fe2000c101110 */
[C---:B------:R-:W-:Y:S01]  /*6cc0*/  ISETP.LT.OR P5, PT, R33.reuse, 0x19, !P2 ;  /* 0x000000192100780c */ /* 0x040fe200057a1670 */
[-C--:B------:R-:W-:Y:S01]  /*6cd0*/  FMUL R120, R120, R8.reuse ;  /* 0x0000000878787220 */ /* 0x080fe20000400000 */
[----:B------:R-:W-:Y:S01]  /*6ce0*/  F2FP.SATFINITE.E4M3.F32.PACK_AB_MERGE_C R127, RZ, R127, RZ ;  /* 0x0000007fff7f723e */ /* 0x000fe200048070ff */
[----:B------:R1:W-:Y:S01]  /*6cf0*/  @!P6 STG.E.U8 desc[UR16][R14.64+0x11], R25 ;  /* 0x000011190e00e986 */ /* 0x0003e2000c101110 */
[----:B------:R-:W-:Y:S01]  /*6d00*/  ISETP.LT.OR P6, PT, R33, 0x1a, !P2 ;  /* 0x0000001a2100780c */ /* 0x000fe200057c1670 */
        /* <DEDUP_REMOVED lines=8> */
[-C--:B------:R-:W-:Y:S01]  /*6d90*/  FMUL R116, R116, R8.reuse ;  /* 0x0000000874747220 */ /* 0x080fe20000400000 */
[----:B------:R-:W-:Y:S01]  /*6da0*/  FMUL R114, R114, R8 ;  /* 0x0000000872727220 */ /* 0x000fe20000400000 */
[----:B-1----:R-:W-:Y:S01]  /*6db0*/  F2FP.SATFINITE.E4M3.F32.PACK_AB_MERGE_C R25, RZ, R128, RZ ;  /* 0x00000080ff19723e */ /* 0x002fe200048070ff */
[----:B------:R0:W-:Y:S01]  /*6dc0*/  @!P4 STG.E.U8 desc[UR16][R16.64+0x19], R7 ;  /* 0x000019071000c986 */ /* 0x0001e2000c101110 */
[----:B------:R-:W-:Y:S01]  /*6dd0*/  ISETP.LT.OR P4, PT, R33, 0x22, !P0 ;  /* 0x000000222100780c */ /* 0x000fe20004781670 */
[-C--:B------:R-:W-:Y:S01]  /*6de0*/  FMUL R119, R119, R8.reuse ;  /* 0x0000000877777220 */ /* 0x080fe20000400000 */
[----:B------:R-:W-:Y:S01]  /*6df0*/  F2FP.SATFINITE.E4M3.F32.PACK_AB_MERGE_C R121, RZ, R121, RZ ;  /* 0x00000079ff79723e */ /* 0x000fe200048070ff */
[----:B------:R-:W-:Y:S01]  /*6e00*/  @!P5 STG.E.U8 desc[UR16][R14.64+0x18], R133 ;  /* 0x000018850e00d986 */ /* 0x000fe2000c101110 */
[----:B------:R-:W-:Y:S01]  /*6e10*/  ISETP.LT.OR P5, PT, R33, 0x21, !P2 ;  /* 0x000000212100780c */ /* 0x000fe200057a1670 */
[----:B------:R-:W-:Y:S01]  /*6e20*/  FMUL R117, R117, R8 ;  /* 0x0000000875757220 */ /* 0x000fe20000400000 */
[----:B------:R-:W-:Y:S01]  /*6e30*/  F2FP.SATFINITE.E4M3.F32.PACK_AB_MERGE_C R27, RZ, R114, RZ ;  /* 0x00000072ff1b723e */ /* 0x000fe200048070ff */
[----:B------:R1:W-:Y:S01]  /*6e40*/  @!P6 STG.E.U8 desc[UR16][R14.64+0x19], R25 ;  /* 0x000019190e00e986 */ /* 0x0003e2000c101110 */
[----:B------:R-:W-:Y:S01]  /*6e50*/  ISETP.LT.OR P6, PT, R33, 0x22, !P2 ;  /* 0x000000222100780c */ /* 0x000fe200057c1670 */
[-C--:B------:R-:W-:Y:S01]  /*6e60*/  FMUL R112, R112, R8.reuse ;  /* 0x0000000870707220 */ /* 0x080fe20000400000 */
[-C--:B------:R-:W-:Y:S01]  /*6e70*/  FMUL R115, R115, R8.reuse ;  /* 0x0000000873737220 */ /* 0x080fe20000400000 */
        /* <DEDUP_REMOVED lines=39> */
[-C--:B------:R-:W-:Y:S01]  /*70f0*/  FMUL R103, R103, R8.reuse ;  /* 0x0000000867677220 */ /* 0x080fe20000400000 */
[----:B------:R-:W-:Y:S01]  /*7100*/  @!P1 STG.E.U8 desc[UR16][R16.64+0x30], R123 ;  /* 0x0000307b10009986 */ /* 0x000fe2000c101110 */
[----:B------:R-:W-:Y:S01]  /*7110*/  ISETP.LT.OR P1, PT, R33, 0x39, !P0 ;  /* 0x000000392100780c */ /* 0x000fe20004721670 */
[-C--:B------:R-:W-:Y:S01]  /*7120*/  FMUL R101, R101, R8.reuse ;  /* 0x0000000865657220 */ /* 0x080fe20000400000 */
[----:B------:R-:W-:Y:S01]  /*7130*/  ISETP.LT.OR P0, PT, R33, 0x3a, !P0 ;  /* 0x0000003a2100780c */ /* 0x000fe20004701670 */
[----:B------:R-:W-:Y:S01]  /*7140*/  FMUL R96, R96, R8 ;  /* 0x0000000860607220 */ /* 0x000fe20000400000 */
[----:B0-----:R-:W-:Y:S01]  /*7150*/  F2FP.SATFINITE.E4M3.F32.PACK_AB_MERGE_C R7, RZ, R118, RZ ;  /* 0x00000076ff07723e */ /* 0x001fe200048070ff */
[-C--:B------:R-:W-:Y:S01]  /*7160*/  FMUL R94, R94, R8.reuse ;  /* 0x000000085e5e7220 */ /* 0x080fe20000400000 */
[----:B------:R-:W-:Y:S01]  /*7170*/  F2FP.SATFINITE.E4M3.F32.PACK_AB_MERGE_C R105, RZ, R105, RZ ;  /* 0x00000069ff69723e */ /* 0x000fe200048070ff */
[----:B------:R-:W-:Y:S01]  /*7180*/  FMUL R97, R97, R8 ;  /* 0x0000000861617220 */ /* 0x000fe20000400000 */
[----:B-1----:R-:W-:Y:S01]  /*7190*/  F2FP.SATFINITE.E4M3.F32.PACK_AB_MERGE_C R25, RZ, R116, RZ ;  /* 0x00000074ff19723e */ /* 0x002fe200048070ff */
[----:B------:R0:W-:Y:S01]  /*71a0*/  @!P4 STG.E.U8 desc[UR16][R16.64+0x31], R7 ;  /* 0x000031071000c986 */ /* 0x0001e2000c101110 */
[----:B------:R-:W-:Y:S01]  /*71b0*/  ISETP.LT.OR P4, PT, R33, 0x39, !P2 ;  /* 0x000000392100780c */ /* 0x000fe20005781670 */
[-C--:B------:R-:W-:Y:S01]  /*71c0*/  FMUL R99, R99, R8.reuse ;  /* 0x0000000863637220 */ /* 0x080fe20000400000 */
[----:B------:R-:W-:Y:S01]  /*71d0*/  ISETP.LT.OR P2, PT, R33, 0x3a, !P2 ;  /* 0x0000003a2100780c */ /* 0x000fe20005741670 */
[----:B------:R-:W-:Y:S01]  /*71e0*/  @!P5 STG.E.U8 desc[UR16][R14.64+0x30], R121 ;  /* 0x000030790e00d986 */ /* 0x000fe2000c101110 */
[----:B------:R-:W-:Y:S01]  /*71f0*/  F2FP.SATFINITE.E4M3.F32.PACK_AB_MERGE_C R103, RZ, R103, RZ ;  /* 0x00000067ff67723e */ /* 0x000fe200048070ff */
[-C--:B------:R-:W-:Y:S01]  /*7200*/  FMUL R92, R92, R8.reuse ;  /* 0x000000085c5c7220 */ /* 0x080fe20000400000 */
[----:B------:R-:W-:Y:S01]  /*7210*/  F2FP.SATFINITE.E4M3.F32.PACK_AB_MERGE_C R101, RZ, R101, RZ ;  /* 0x00000065ff65723e */ /* 0x000fe200048070ff */
[----:B------:R-:W-:Y:S01]  /*7220*/  @!P6 STG.E.U8 desc[UR16][R14.64+0x31], R25 ;  /* 0x000031190e00e986 */ /* 0x000fe2000c101110 */
[----:B------:R-:W-:Y:S01]  /*7230*/  F2FP.SATFINITE.E4M3.F32.PACK_AB_MERGE_C R97, RZ, R97, RZ ;  /* 0x00000061ff61723e */ /* 0x000fe200048070ff */
[-C--:B------:R-:W-:Y:S01]  /*7240*/  FMUL R88, R88, R8.reuse ;  /* 0x0000000858587220 */ /* 0x080fe20000400000 */
[-C--:B------:R-:W-:Y:S01]  /*7250*/  FMUL R95, R95, R8.reuse ;  /* 0x000000085f5f7220 */ /* 0x080fe20000400000 */
[----:B------:R-:W-:Y:S01]  /*7260*/  @!P0 STG.E.U8 desc[UR16][R16.64+0x39], R27 ;  /* 0x0000391b10008986 */ /* 0x000fe2000c101110 */
[----:B------:R-:W-:Y:S01]  /*7270*/  ISETP.GE.AND P0, PT, R34, 0x81, PT ;  /* 0x000000812200780c */ /* 0x000fe20003f06270 */
[----:B------:R-:W-:Y:S01]  /*7280*/  FMUL R93, R93, R8 ;  /* 0x000000085d5d7220 */ /* 0x000fe20000400000 */
[----:B0-----:R-:W-:Y:S01]  /*7290*/  F2FP.SATFINITE.E4M3.F32.PACK_AB_MERGE_C R7, RZ, R112, RZ ;  /* 0x00000070ff07723e */ /* 0x001fe200048070ff */
[----:B------:R0:W-:Y:S01]  /*72a0*/  @!P1 STG.E.U8 desc[UR16][R16.64+0x38], R119 ;  /* 0x0000387710009986 */ /* 0x0001e2000c101110 */
[C---:B------:R-:W-:Y:S01]  /*72b0*/  ISETP.LT.OR P6, PT, R33.reuse, 0x1, !P0 ;  /* 0x000000012100780c */ /* 0x040fe200047c1670 */
[-C--:B------:R-:W-:Y:S01]  /*72c0*/  FMUL R90, R90, R8.reuse ;  /* 0x000000085a5a7220 */ /* 0x080fe20000400000 */
[----:B------:R-:W-:Y:S01]  /*72d0*/  ISETP.LT.OR P5, PT, R33, 0x2, !P0 ;  /* 0x000000022100780c */ /* 0x000fe200047a1670 */
[----:B------:R-:W-:Y:S01]  /*72e0*/  @!P4 STG.E.U8 desc[UR16][R14.64+0x38], R117 ;  /* 0x000038750e00c986 */ /* 0x000fe2000c101110 */
[----:B------:R-:W-:Y:S01]  /*72f0*/  ISETP.GE.AND P1, PT, R34, 0x89, PT ;  /* 0x000000892200780c */ /* 0x000fe20003f26270 */
[-C--:B------:R-:W-:Y:S01]  /*7300*/  FMUL R23, R23, R8.reuse ;  /* 0x0000000817177220 */ /* 0x080fe20000400000 */
[----:B------:R-:W-:Y:S01]  /*7310*/  F2FP.SATFINITE.E4M3.F32.PACK_AB_MERGE_C R99, RZ, R99, RZ ;  /* 0x00000063ff63723e */ /* 0x000fe200048070ff */
[----:B------:R1:W-:Y:S01]  /*7320*/  @!P2 STG.E.U8 desc[UR16][R14.64+0x39], R7 ;  /* 0x000039070e00a986 */ /* 0x0003e2000c101110 */
[----:B------:R-:W-:Y:S01]  /*7330*/  ISETP.LT.OR P4, PT, R33, 0x1, !P1 ;  /* 0x000000012100780c */ /* 0x000fe20004f81670 */
[-C--:B------:R-:W-:Y:S01]  /*7340*/  FMUL R91, R91, R8.reuse ;  /* 0x000000085b5b7220 */ /* 0x080fe20000400000 */
[----:B------:R-:W-:Y:S01]  /*7350*/  ISETP.LT.OR P2, PT, R33, 0xa, !P0 ;  /* 0x0000000a2100780c */ /* 0x000fe20004741670 */
[----:B------:R-:W-:Y:S01]  /*7360*/  FMUL R89, R89, R8 ;  /* 0x0000000859597220 */ /* 0x000fe20000400000 */
[----:B0-----:R-:W-:Y:S01]  /*7370*/  F2FP.SATFINITE.E4M3.F32.PACK_AB_MERGE_C R17, RZ, R110, RZ ;  /* 0x0000006eff11723e */ /* 0x001fe200048070ff */
[----:B------:R-:W-:Y:S01]  /*7380*/  @!P6 STG.E.U8 desc[UR16][R12.64], R115 ;  /* 0x000000730c00e986 */ /* 0x000fe2000c101110 */
[C---:B------:R-:W-:Y:S01]  /*7390*/  ISETP.LT.OR P6, PT, R33.reuse, 0x2, !P1 ;  /* 0x000000022100780c */ /* 0x040fe20004fc1670 */
[-C--:B------:R-:W-:Y:S01]  /*73a0*/  FMUL R22, R22, R8.reuse ;  /* 0x0000000816167220 */ /* 0x080fe20000400000 */
[----:B------:R-:W-:Y:S01]  /*73b0*/  F2FP.SATFINITE.E4M3.F32.PACK_AB_MERGE_C R95, RZ, R95, RZ ;  /* 0x0000005fff5f723e */ /* 0x000fe200048070ff */
[----:B------:R-:W-:Y:S01]  /*73c0*/  @!P5 STG.E.U8 desc[UR16][R12.64+0x1], R17 ;  /* 0x000001110c00d986 */ /* 0x000fe2000c101110 */
[----:B------:R-:W-:Y:S01]  /*73d0*/  ISETP.LT.OR P5, PT, R33, 0x9, !P0 ;  /* 0x000000092100780c */ /* 0x000fe200047a1670 */
[----:B------:R-:W-:Y:S01]  /*73e0*/  FMUL R19, R19, R8 ;  /* 0x0000000813137220 */ /* 0x000fe20000400000 */
[----:B-1----:R-:W-:Y:S01]  /*73f0*/  F2FP.SATFINITE.E4M3.F32.PACK_AB_MERGE_C R7, RZ, R108, RZ ;  /* 0x0000006cff07723e */ /* 0x002fe200048070ff */
[----:B------:R-:W-:Y:S01]  /*7400*/  @!P4 STG.E.U8 desc[UR16][R10.64], R113 ;  /* 0x000000710a00c986 */ /* 0x000fe2000c101110 */
[----:B------:R-:W-:Y:S01]  /*7410*/  F2FP.SATFINITE.E4M3.F32.PACK_AB_MERGE_C R15, RZ, R106, RZ ;  /* 0x0000006aff0f723e */ /* 0x000fe200048070ff */
[-C--:B------:R-:W-:Y:S01]  /*7420*/  FMUL R18, R18, R8.reuse ;  /* 0x0000000812127220 */ /* 0x080fe20000400000 */
[----:B------:R-:W-:Y:S01]  /*7430*/  ISETP.LT.OR P4, PT, R33, 0x9, !P1 ;  /* 0x000000092100780c */ /* 0x000fe20004f81670 */
[-C--:B------:R-:W-:Y:S01]  /*7440*/  FMUL R21, R21, R8.reuse ;  /* 0x0000000815157220 */ /* 0x080fe20000400000 */
[----:B------:R-:W-:Y:S01]  /*7450*/  F2FP.SATFINITE.E4M3.F32.PACK_AB_MERGE_C R93, RZ, R93, RZ ;  /* 0x0000005dff5d723e */ /* 0x000fe200048070ff */
[----:B------:R0:W-:Y:S01]  /*7460*/  @!P6 STG.E.U8 desc[UR16][R10.64+0x1], R7 ;  /* 0x000001070a00e986 */ /* 0x0001e2000c101110 */
[C---:B------:R-:W-:Y:S01]  /*7470*/  ISETP.LT.OR P6, PT, R33.reuse, 0xa, !P1 ;  /* 0x0000000a2100780c */ /* 0x040fe20004fc1670 */
[----:B------:R-:W-:Y:S01]  /*7480*/  FMUL R20, R20, R8 ;  /* 0x0000000814147220 */ /* 0x000fe20000400000 */
[----:B------:R-:W-:Y:S01]  /*7490*/  F2FP.SATFINITE.E4M3.F32.PACK_AB_MERGE_C R23, RZ, R23, RZ ;  /* 0x00000017ff17723e */ /* 0x000fe200048070ff */
[----:B------:R1:W-:Y:S01]  /*74a0*/  @!P2 STG.E.U8 desc[UR16][R12.64+0x9], R15 ;  /* 0x0000090f0c00a986 */ /* 0x0003e2000c101110 */
[----:B------:R-:W-:-:S02]  /*74b0*/  ISETP.LT.OR P2, PT, R33, 0x12, !P0 ;  /* 0x000000122100780c */ /* 0x000fc40004741670 */
[----:B------:R-:W-:Y:S01]  /*74c0*/  F2FP.SATFINITE.E4M3.F32.PACK_AB_MERGE_C R91, RZ, R91, RZ ;  /* 0x0000005bff5b723e */ /* 0x000fe200048070ff */
[----:B------:R-:W-:Y:S01]  /*74d0*/  @!P5 STG.E.U8 desc[UR16][R12.64+0x8], R109 ;  /* 0x0000086d0c00d986 */ /* 0x000fe2000c101110 */
[C---:B------:R-:W-:Y:S02]  /*74e0*/  ISETP.LT.OR P5, PT, R33.reuse, 0x11, !P0 ;  /* 0x000000112100780c */ /* 0x040fe400047a1670 */
[----:B------:R-:W-:Y:S01]  /*74f0*/  F2FP.SATFINITE.E4M3.F32.PACK_AB_MERGE_C R89, RZ, R89, RZ ;  /* 0x00000059ff59723e */ /* 0x000fe200048070ff */
[----:B------:R-:W-:Y:S01]  /*7500*/  @!P4 STG.E.U8 desc[UR16][R10.64+0x8], R111 ;  /* 0x0000086f0a00c986 */ /* 0x000fe2000c101110 */
[----:B0-----:R-:W-:Y:S02]  /*7510*/  F2FP.SATFINITE.E4M3.F32.PACK_AB_MERGE_C R7, RZ, R104, RZ ;  /* 0x00000068ff07723e */ /* 0x001fe400048070ff */
[C---:B------:R-:W-:Y:S02]  /*7520*/  ISETP.LT.OR P4, PT, R33.reuse, 0x11, !P1 ;  /* 0x000000112100780c */ /* 0x040fe40004f81670 */
[----:B-1----:R-:W-:Y:S01]  /*7530*/  F2FP.SATFINITE.E4M3.F32.PACK_AB_MERGE_C R15, RZ, R100, RZ ;  /* 0x00000064ff0f723e */ /* 0x002fe200048070ff */
[----:B------:R0:W-:Y:S01]  /*7540*/  @!P6 STG.E.U8 desc[UR16][R10.64+0x9], R7 ;  /* 0x000009070a00e986 */ /* 0x0001e2000c101110 */
[----:B------:R-:W-:-:S02]  /*7550*/  ISETP.LT.OR P6, PT, R33, 0x12, !P1 ;  /* 0x000000122100780c */ /* 0x000fc40004fc1670 */
[----:B------:R-:W-:Y:S01]  /*7560*/  F2FP.SATFINITE.E4M3.F32.PACK_AB_MERGE_C R19, RZ, R19, RZ ;  /* 0x00000013ff13723e */ /* 0x000fe200048070ff */
[----:B------:R1:W-:Y:S01]  /*7570*/  @!P2 STG.E.U8 desc[UR16][R12.64+0x11], R15 ;  /* 0x0000110f0c00a986 */ /* 0x0003e2000c101110 */
[C---:B------:R-:W-:Y:S02]  /*7580*/  ISETP.LT.OR P2, PT, R33.reuse, 0x1a, !P0 ;  /* 0x0000001a2100780c */ /* 0x040fe40004741670 */
[----:B------:R-:W-:Y:S01]  /*7590*/  F2FP.SATFINITE.E4M3.F32.PACK_AB_MERGE_C R21, RZ, R21, RZ ;  /* 0x00000015ff15723e */ /* 0x000fe200048070ff */
[----:B------:R-:W-:Y:S01]  /*75a0*/  @!P5 STG.E.U8 desc[UR16][R12.64+0x10], R107 ;  /* 0x0000106b0c00d986 */ /* 0x000fe2000c101110 */
[----:B------:R-:W-:Y:S02]  /*75b0*/  ISETP.LT.OR P5, PT, R33, 0x19, !P0 ;  /* 0x000000192100780c */ /* 0x000fe400047a1670 */
[----:B------:R-:W-:Y:S01]  /*75c0*/  F2FP.SATFINITE.E4M3.F32.PACK_AB_MERGE_C R17, RZ, R20, RZ ;  /* 0x00000014ff11723e */ /* 0x000fe200048070ff */
[----:B------:R-:W-:Y:S01]  /*75d0*/  @!P4 STG.E.U8 desc[UR16][R10.64+0x10], R105 ;  /* 0x000010690a00c986 */ /* 0x000fe2000c101110 */
[----:B0-----:R-:W-:-:S02]  /*75e0*/  F2FP.SATFINITE.E4M3.F32.PACK_AB_MERGE_C R7, RZ, R102, RZ ;  /* 0x00000066ff07723e */ /* 0x001fc400048070ff */
[C---:B------:R-:W-:Y:S02]  /*75f0*/  ISETP.LT.OR P4, PT, R33.reuse, 0x19, !P1 ;  /* 0x000000192100780c */ /* 0x040fe40004f81670 */
[----:B-1----:R-:W-:Y:S01]  /*7600*/  F2FP.SATFINITE.E4M3.F32.PACK_AB_MERGE_C R15, RZ, R98, RZ ;  /* 0x00000062ff0f723e */ /* 0x002fe200048070ff */
[----:B------:R0:W-:Y:S01]  /*7610*/  @!P6 STG.E.U8 desc[UR16][R10.64+0x11], R7 ;  /* 0x000011070a00e986 */ /* 0x0001e2000c101110 */
[----:B------:R-:W-:-:S03]  /*7620*/  ISETP.LT.OR P6, PT, R33, 0x1a, !P1 ;  /* 0x0000001a2100780c */ /* 0x000fc60004fc1670 */
[----:B------:R1:W-:Y:S01]  /*7630*/  @!P2 STG.E.U8 desc[UR16][R12.64+0x19], R15 ;  /* 0x0000190f0c00a986 */ /* 0x0003e2000c101110 */
[----:B------:R-:W-:-:S03]  /*7640*/  ISETP.LT.OR P2, PT, R33, 0x22, !P0 ;  /* 0x000000222100780c */ /* 0x000fc60004741670 */
[----:B------:R-:W-:Y:S01]  /*7650*/  @!P5 STG.E.U8 desc[UR16][R12.64+0x18], R103 ;  /* 0x000018670c00d986 */ /* 0x000fe2000c101110 */
[C---:B------:R-:W-:Y:S02]  /*7660*/  ISETP.LT.OR P5, PT, R33.reuse, 0x21, !P0 ;  /* 0x000000212100780c */ /* 0x040fe400047a1670 */
[----:B0-----:R-:W-:Y:S01]  /*7670*/  F2FP.SATFINITE.E4M3.F32.PACK_AB_MERGE_C R7, RZ, R96, RZ ;  /* 0x00000060ff07723e */ /* 0x001fe200048070ff */
[----:B------:R-:W-:Y:S01]  /*7680*/  @!P4 STG.E.U8 desc[UR16][R10.64+0x18], R101 ;  /* 0x000018650a00c986 */ /* 0x000fe2000c101110 */
        /* <DEDUP_REMOVED lines=25> */
[C---:B------:R-:W-:Y:S02]  /*7820*/  ISETP.LT.OR P2, PT, R33.reuse, 0x39, !P0 ;  /* 0x000000392100780c */ /* 0x040fe40004741670 */
[C---:B------:R-:W-:Y:S01]  /*7830*/  ISETP.LT.OR P0, PT, R33.reuse, 0x3a, !P0 ;  /* 0x0000003a2100780c */ /* 0x040fe20004701670 */
[----:B------:R1:W-:Y:S01]  /*7840*/  @!P5 STG.E.U8 desc[UR16][R12.64+0x30], R91 ;  /* 0x0000305b0c00d986 */ /* 0x0003e2000c101110 */
[C---:B------:R-:W-:Y:S02]  /*7850*/  ISETP.LT.OR P5, PT, R33.reuse, 0x39, !P1 ;  /* 0x000000392100780c */ /* 0x040fe40004fa1670 */
[----:B------:R-:W-:Y:S01]  /*7860*/  ISETP.LT.OR P1, PT, R33, 0x3a, !P1 ;  /* 0x0000003a2100780c */ /* 0x000fe20004f21670 */
[----:B------:R1:W-:Y:S01]  /*7870*/  @!P4 STG.E.U8 desc[UR16][R10.64+0x30], R89 ;  /* 0x000030590a00c986 */ /* 0x0003e2000c101110 */
[----:B0-----:R-:W-:-:S05]  /*7880*/  F2FP.SATFINITE.E4M3.F32.PACK_AB_MERGE_C R7, RZ, R22, RZ ;  /* 0x00000016ff07723e */ /* 0x001fca00048070ff */
[----:B------:R1:W-:Y:S04]  /*7890*/  @!P6 STG.E.U8 desc[UR16][R10.64+0x31], R7 ;  /* 0x000031070a00e986 */ /* 0x0003e8000c101110 */
[----:B------:R1:W-:Y:S04]  /*78a0*/  @!P2 STG.E.U8 desc[UR16][R12.64+0x38], R19 ;  /* 0x000038130c00a986 */ /* 0x0003e8000c101110 */
[----:B------:R1:W-:Y:S04]  /*78b0*/  @!P0 STG.E.U8 desc[UR16][R12.64+0x39], R15 ;  /* 0x0000390f0c008986 */ /* 0x0003e8000c101110 */
[----:B------:R1:W-:Y:S04]  /*78c0*/  @!P5 STG.E.U8 desc[UR16][R10.64+0x38], R21 ;  /* 0x000038150a00d986 */ /* 0x0003e8000c101110 */
[----:B------:R1:W-:Y:S02]  /*78d0*/  @!P1 STG.E.U8 desc[UR16][R10.64+0x39], R17 ;  /* 0x000039110a009986 */ /* 0x0003e4000c101110 */
.L_x_167:
[----:B------:R-:W-:Y:S05]  /*78e0*/  BSYNC B0 ;  /* 0x0000000000007941 */ /* 0x000fea0003800000 */
.L_x_37:
[----:B------:R-:W-:Y:S01]  /*78f0*/  ULDC UR6, c[0x0][0xc] ;  /* 0x0000030000067ab9 */ /* 0x000fe20000000800 */
[----:B------:R-:W-:Y:S01]  /*7900*/  ULDC UR7, c[0x0][0x10] ;  /* 0x0000040000077ab9 */ /* 0x000fe20000000800 */
[----:B01---5:R-:W0:Y:S01]  /*7910*/  LDC R7, c[0x0][0x14] ;  /* 0x00000500ff077b82 */ /* 0x023e220000000800 */
[----:B------:R-:W-:Y:S01]  /*7920*/  UIMAD.WIDE.U32 UR6, UR6, UR7, URZ ;  /* 0x00000007060672a5 */ /* 0x000fe2000f8e003f */
[----:B------:R-:W-:Y:S01]  /*7930*/  PRMT R10, RZ, 0x7610, R10 ;  /* 0x00007610ff0a7816 */ /* 0x000fe2000000000a */
[----:B------:R-:W-:-:S04]  /*7940*/  IMAD.MOV.U32 R11, RZ, RZ, -0x1 ;  /* 0xffffffffff0b7424 */ /* 0x000fc800078e00ff */
[----:B0-----:R-:W-:-:S04]  /*7950*/  IMAD.WIDE.U32 R2, R7, UR6, R2 ;  /* 0x0000000607027c25 */ /* 0x001fc8000f8e0002 */
[----:B------:R-:W-:Y:S01]  /*7960*/  IMAD R7, R7, UR7, RZ ;  /* 0x0000000707077c24 */ /* 0x000fe2000f8e02ff */
[----:B------:R-:W-:Y:S02]  /*7970*/  ULDC.64 UR6, c[0x0][0x650] ;  /* 0x0001940000067ab9 */ /* 0x000fe40000000a00 */
[----:B------:R-:W-:Y:S01]  /*7980*/  ISETP.GE.U32.AND P0, PT, R2, UR6, PT ;  /* 0x0000000602007c0c */ /* 0x000fe2000bf06070 */
[----:B------:R-:W-:Y:S02]  /*7990*/  IMAD.IADD R3, R3, 0x1, R7 ;  /* 0x0000000103037824 */ /* 0x000fe400078e0207 */
[----:B------:R-:W-:-:S03]  /*79a0*/  IMAD.MOV.U32 R7, RZ, RZ, -0x1 ;  /* 0xffffffffff077424 */ /* 0x000fc600078e00ff */
[----:B------:R-:W-:-:S13]  /*79b0*/  ISETP.GE.U32.AND.EX P0, PT, R3, UR7, PT, P0 ;  /* 0x0000000703007c0c */ /* 0x000fda000bf06100 */
[----:B------:R-:W-:Y:S05]  /*79c0*/  @P0 BRA `(.L_x_168) ;  /* 0x0000000400600947 */ /* 0x000fea0003800000 */
[----:B------:R-:W0:Y:S01]  /*79d0*/  S2R R22, SR_CTAID.X ;  /* 0x0000000000167919 */ /* 0x000e220000002500 */
[----:B------:R-:W1:Y:S01]  /*79e0*/  LDC.64 R16, c[0x0][0x628] ;  /* 0x00018a00ff107b82 */ /* 0x000e620000000a00 */
[----:B------:R-:W-:Y:S01]  /*79f0*/  ULDC UR6, c[0x0][0x150] ;  /* 0x0000540000067ab9 */ /* 0x000fe20000000800 */
[----:B--234-:R-:W-:Y:S01]  /*7a00*/  IMAD.MOV.U32 R14, RZ, RZ, R2 ;  /* 0x000000ffff0e7224 */ /* 0x01cfe200078e0002 */
[----:B------:R-:W2:Y:S01]  /*7a10*/  S2R R24, SR_CTAID.Y ;  /* 0x0000000000187919 */ /* 0x000ea20000002600 */
[----:B------:R-:W-:-:S04]  /*7a20*/  IMAD.MOV.U32 R15, RZ, RZ, R3 ;  /* 0x000000ffff0f7224 */ /* 0x000fc800078e0003 */
[----:B------:R-:W3:Y:S08]  /*7a30*/  LDC R25, c[0x0][0x144] ;  /* 0x00005100ff197b82 */ /* 0x000ef00000000800 */
[----:B------:R-:W4:Y:S08]  /*7a40*/  LDC R18, c[0x0][0x630] ;  /* 0x00018c00ff127b82 */ /* 0x000f300000000800 */
[----:B------:R-:W2:Y:S01]  /*7a50*/  LDC.64 R20, c[0x0][0x620] ;  /* 0x00018800ff147b82 */ /* 0x000ea20000000a00 */
[----:B-1----:R-:W-:-:S04]  /*7a60*/  ISETP.NE.U32.AND P0, PT, R16, RZ, PT ;  /* 0x000000ff1000720c */ /* 0x002fc80003f05070 */
[----:B------:R-:W-:Y:S02]  /*7a70*/  ISETP.NE.AND.EX P0, PT, R17, RZ, PT, P0 ;  /* 0x000000ff1100720c */ /* 0x000fe40003f05300 */
[----:B0-----:R-:W-:-:S05]  /*7a80*/  I2FP.F32.U32 R7, R22 ;  /* 0x0000001600077245 */ /* 0x001fca0000201000 */
[----:B------:R-:W-:-:S04]  /*7a90*/  FMUL R7, R7, UR6 ;  /* 0x0000000607077c20 */ /* 0x000fc80008400000 */
[----:B------:R0:W1:Y:S02]  /*7aa0*/  F2I.U32.TRUNC.NTZ R23, R7 ;  /* 0x0000000700177305 */ /* 0x000064000020f000 */
[----:B---34-:R-:W-:Y:S05]  /*7ab0*/  @!P0 BRA `(.L_x_169) ;  /* 0x0000000000288947 */ /* 0x018fea0003800000 */
[----:B0-----:R-:W0:Y:S02]  /*7ac0*/  LDC R7, c[0x0][0x634] ;  /* 0x00018d00ff077b82 */ /* 0x001e240000000800 */
        /* <DEDUP_REMOVED lines=9> */
.L_x_169:
[-CC-:B------:R-:W-:Y:S01]  /*7b60*/  SHF.R.U64 R19, R14, R18.reuse, R15.reuse ;  /* 0x000000120e137219 */ /* 0x180fe2000000120f */
[----:B------:R-:W3:Y:S01]  /*7b70*/  LDC.64 R30, c[0x0][0x640] ;  /* 0x00019000ff1e7b82 */ /* 0x000ee20000000a00 */
[----:B0-----:R-:W-:Y:S01]  /*7b80*/  SHF.R.U32.HI R7, RZ, R18, R15 ;  /* 0x00000012ff077219 */ /* 0x001fe2000001160f */
[----:B-1----:R-:W-:Y:S01]  /*7b90*/  IMAD.MOV R23, RZ, RZ, -R23 ;  /* 0x000000ffff177224 */ /* 0x002fe200078e0a17 */
[----:B------:R-:W-:Y:S01]  /*7ba0*/  IADD3 R13, P0, RZ, -R19, RZ ;  /* 0x80000013ff0d7210 */ /* 0x000fe20007f1e0ff */
[----:B------:R-:W-:Y:S02]  /*7bb0*/  ULDC UR6, c[0x0][0x154] ;  /* 0x0000550000067ab9 */ /* 0x000fe40000000800 */
[----:B------:R-:W-:Y:S02]  /*7bc0*/  IMAD R25, R25, R23, R22 ;  /* 0x0000001719197224 */ /* 0x000fe400078e0216 */
[----:B------:R-:W0:Y:S01]  /*7bd0*/  LDC R14, c[0x0][0x618] ;  /* 0x00018600ff0e7b82 */ /* 0x000e220000000800 */
[----:B------:R-:W-:-:S02]  /*7be0*/  IMAD.X R7, RZ, RZ, ~R7, P0 ;  /* 0x000000ffff077224 */ /* 0x000fc400000e0e07 */
[----:B--2---:R-:W-:-:S04]  /*7bf0*/  IMAD.WIDE.U32 R10, R13, R20, R2 ;  /* 0x000000140d0a7225 */ /* 0x004fc800078e0002 */
[----:B------:R-:W-:Y:S01]  /*7c00*/  IMAD R12, R7, R20, RZ ;  /* 0x00000014070c7224 */ /* 0x000fe200078e02ff */
[----:B------:R-:W1:Y:S03]  /*7c10*/  LDC R26, c[0x0][0x608] ;  /* 0x00018200ff1a7b82 */ /* 0x000e660000000800 */
[----:B------:R-:W-:Y:S02]  /*7c20*/  IMAD R7, R13, R21, R12 ;  /* 0x000000150d077224 */ /* 0x000fe400078e020c */
[----:B------:R-:W-:Y:S02]  /*7c30*/  IMAD.MOV.U32 R13, RZ, RZ, 0x1 ;  /* 0x00000001ff0d7424 */ /* 0x000fe400078e00ff */
[----:B------:R-:W-:Y:S01]  /*7c40*/  IMAD.IADD R7, R11, 0x1, R7 ;  /* 0x000000010b077824 */ /* 0x000fe200078e0207 */
[----:B------:R-:W2:Y:S01]  /*7c50*/  LDC R28, c[0x0][0x658] ;  /* 0x00019600ff1c7b82 */ /* 0x000ea20000000800 */
[----:B------:R-:W-:-:S02]  /*7c60*/  I2FP.F32.U32 R11, R24 ;  /* 0x00000018000b7245 */ /* 0x000fc40000201000 */
[----:B---3--:R-:W-:-:S03]  /*7c70*/  ISETP.NE.U32.AND P0, PT, R30, RZ, PT ;  /* 0x000000ff1e00720c */ /* 0x008fc60003f05070 */
[----:B------:R-:W-:Y:S01]  /*7c80*/  FMUL R12, R11, UR6 ;  /* 0x000000060b0c7c20 */ /* 0x000fe20008400000 */
[----:B------:R-:W-:Y:S01]  /*7c90*/  ISETP.NE.AND.EX P0, PT, R31, RZ, PT, P0 ;  /* 0x000000ff1f00720c */ /* 0x000fe20003f05300 */
[----:B------:R-:W3:Y:S01]  /*7ca0*/  LDC R23, c[0x0][0x148] ;  /* 0x00005200ff177b82 */ /* 0x000ee20000000800 */
[-CC-:B0-----:R-:W-:Y:S01]  /*7cb0*/  SHF.R.U64 R18, R10, R14.reuse, R7.reuse ;  /* 0x0000000e0a127219 */ /* 0x181fe20000001207 */
[----:B------:R0:W4:Y:S01]  /*7cc0*/  F2I.U32.TRUNC.NTZ R20, R12 ;  /* 0x0000000c00147305 */ /* 0x000122000020f000 */
[----:B------:R-:W-:Y:S01]  /*7cd0*/  SHF.R.U32.HI R7, RZ, R14, R7 ;  /* 0x0000000eff077219 */ /* 0x000fe20000011607 */
[----:B------:R-:W-:-:S04]  /*7ce0*/  IMAD.MOV.U32 R11, RZ, RZ, -0x1 ;  /* 0xffffffffff0b7424 */ /* 0x000fc800078e00ff */
[----:B------:R-:W0:Y:S01]  /*7cf0*/  LDC R22, c[0x0][0x600] ;  /* 0x00018000ff167b82 */ /* 0x000e220000000800 */
[-CC-:B-1----:R-:W-:Y:S02]  /*7d00*/  SHF.R.U64 R16, R18, R26.reuse, R7.reuse ;  /* 0x0000001a12107219 */ /* 0x182fe40000001207 */
[----:B------:R-:W-:-:S05]  /*7d10*/  SHF.R.U32.HI R7, RZ, R26, R7 ;  /* 0x0000001aff077219 */ /* 0x000fca0000011607 */
[----:B------:R-:W1:Y:S01]  /*7d20*/  LDC R29, c[0x0][0x648] ;  /* 0x00019200ff1d7b82 */ /* 0x000e620000000800 */
[-C--:B--2---:R-:W-:Y:S02]  /*7d30*/  SHF.L.U32 R10, R11, R28.reuse, RZ ;  /* 0x0000001c0b0a7219 */ /* 0x084fe400000006ff */
[-CC-:B------:R-:W-:Y:S02]  /*7d40*/  SHF.R.U64 R21, R16, R28.reuse, R7.reuse ;  /* 0x0000001c10157219 */ /* 0x180fe40000001207 */
[----:B------:R-:W-:Y:S02]  /*7d50*/  SHF.R.U32.HI R11, RZ, R28, R7 ;  /* 0x0000001cff0b7219 */ /* 0x000fe40000011607 */
[----:B------:R-:W-:Y:S01]  /*7d60*/  LOP3.LUT R27, RZ, R10, RZ, 0x33, !PT ;  /* 0x0000000aff1b7212 */ /* 0x000fe200078e33ff */
[----:B------:R-:W2:Y:S01]  /*7d70*/  LDC R33, c[0x0][0x638] ;  /* 0x00018e00ff217b82 */ /* 0x000ea20000000800 */
[----:B------:R-:W-:Y:S01]  /*7d80*/  SHF.L.U32 R28, R13, R28, RZ ;  /* 0x0000001c0d1c7219 */ /* 0x000fe200000006ff */
[----:B------:R-:W-:-:S06]  /*7d90*/  IMAD.MOV.U32 R10, RZ, RZ, R21 ;  /* 0x000000ffff0a7224 */ /* 0x000fcc00078e0015 */
[----:B------:R-:W0:Y:S01]  /*7da0*/  LDC R34, c[0x0][0x610] ;  /* 0x00018400ff227b82 */ /* 0x000e220000000800 */
[----:B----4-:R-:W-:Y:S05]  /*7db0*/  @!P0 BRA `(.L_x_170) ;  /* 0x0000000000288947 */ /* 0x010fea0003800000 */
[----:B------:R-:W4:Y:S02]  /*7dc0*/  LDC R10, c[0x0][0x64c] ;  /* 0x00019300ff0a7b82 */ /* 0x000f240000000800 */
[----:B----4-:R-:W-:-:S05]  /*7dd0*/  IADD3 R7, P0, R21, R10, RZ ;  /* 0x0000000a15077210 */ /* 0x010fca0007f1e0ff */
[----:B------:R-:W-:-:S04]  /*7de0*/  IMAD.X R17, RZ, RZ, R11, P0 ;  /* 0x000000ffff117224 */ /* 0x000fc800000e060b */
[----:B------:R-:W-:-:S04]  /*7df0*/  IMAD.WIDE.U32 R10, R17, R30, RZ ;  /* 0x0000001e110a7225 */ /* 0x000fc800078e00ff */
[----:B0-----:R-:W-:-:S04]  /*7e00*/  IMAD.WIDE.U32 R12, P0, R7, R31, R10 ;  /* 0x0000001f070c7225 */ /* 0x001fc8000780000a */
[----:B------:R-:W-:-:S04]  /*7e10*/  IMAD.WIDE.U32 R10, R7, R30, RZ ;  /* 0x0000001e070a7225 */ /* 0x000fc800078e00ff */
[----:B------:R-:W-:Y:S01]  /*7e20*/  IMAD.X R15, RZ, RZ, RZ, P0 ;  /* 0x000000ffff0f7224 */ /* 0x000fe200000e06ff */
[----:B------:R-:W-:Y:S01]  /*7e30*/  IADD3 RZ, P0, R11, R12, RZ ;  /* 0x0000000c0bff7210 */ /* 0x000fe20007f1e0ff */
[----:B------:R-:W-:-:S04]  /*7e40*/  IMAD.MOV.U32 R14, RZ, RZ, R13 ;  /* 0x000000ffff0e7224 */ /* 0x000fc800078e000d */
[----:B------:R-:W-:-:S08]  /*7e50*/  IMAD.WIDE.U32.X R10, R17, R31, R14, P0 ;  /* 0x0000001f110a7225 */ /* 0x000fd000000e040e */
.L_x_170:
[----:B-1----:R-:W-:Y:S01]  /*7e60*/  SHF.R.U64 R7, R10, R29, R11 ;  /* 0x0000001d0a077219 */ /* 0x002fe2000000120b */
[----:B0-----:R-:W-:Y:S01]  /*7e70*/  VIADD R11, R22, 0xffffffff ;  /* 0xffffffff160b7836 */ /* 0x001fe20000000000 */
[----:B------:R-:W-:Y:S01]  /*7e80*/  LOP3.LUT R32, R16, R27, RZ, 0xc0, !PT ;  /* 0x0000001b10207212 */ /* 0x000fe200078ec0ff */
[----:B------:R-:W-:Y:S02]  /*7e90*/  IMAD.MOV R20, RZ, RZ, -R20 ;  /* 0x000000ffff147224 */ /* 0x000fe400078e0a14 */
[----:B------:R-:W-:Y:S01]  /*7ea0*/  IMAD.MOV R10, RZ, RZ, -R7 ;  /* 0x000000ffff0a7224 */ /* 0x000fe200078e0a07 */
[----:B------:R-:W-:Y:S01]  /*7eb0*/  LOP3.LUT R18, R18, R11, RZ, 0xc0, !PT ;  /* 0x0000000b12127212 */ /* 0x000fe200078ec0ff */
[----:B------:R-:W-:Y:S02]  /*7ec0*/  IMAD R32, R28, R7, R32 ;  /* 0x000000071c207224 */ /* 0x000fe400078e0220 */
[----:B---3--:R-:W-:Y:S02]  /*7ed0*/  @P3 IMAD R25, R23, R20, R24 ;  /* 0x0000001417193224 */ /* 0x008fe400078e0218 */
[----:B--2---:R-:W-:-:S02]  /*7ee0*/  IMAD R7, R10, R33, R21 ;  /* 0x000000210a077224 */ /* 0x004fc400078e0215 */
[----:B------:R-:W-:Y:S02]  /*7ef0*/  IMAD R32, R32, R34, R25 ;  /* 0x0000002220207224 */ /* 0x000fe400078e0219 */
[----:B------:R-:W-:Y:S02]  /*7f00*/  IMAD R7, R7, R22, R18 ;  /* 0x0000001607077224 */ /* 0x000fe400078e0212 */
[----:B------:R-:W-:-:S03]  /*7f10*/  IMAD.MOV.U32 R10, RZ, RZ, 0x1 ;  /* 0x00000001ff0a7424 */ /* 0x000fc600078e00ff */
[----:B------:R-:W-:Y:S02]  /*7f20*/  SEL R11, R7, R32, !P3 ;  /* 0x00000020070b7207 */ /* 0x000fe40005800000 */
[----:B------:R-:W-:Y:S01]  /*7f30*/  SEL R32, R32, R7, !P3 ;  /* 0x0000000720207207 */ /* 0x000fe20005800000 */
[----:B------:R-:W-:-:S07]  /*7f40*/  IMAD.MOV.U32 R7, RZ, RZ, R19 ;  /* 0x000000ffff077224 */ /* 0x000fce00078e0013 */
.L_x_168:
[----:B------:R-:W-:Y:S01]  /*7f50*/  LOP3.LUT P0, RZ, R10, 0xff, RZ, 0xc0, !PT ;  /* 0x000000ff0aff7812 */ /* 0x000fe2000780c0ff */
[----:B------:R-:W-:-:S12]  /*7f60*/  IMAD.MOV.U32 R10, RZ, RZ, R32 ;  /* 0x000000ffff0a7224 */ /* 0x000fd800078e0020 */
[----:B------:R-:W-:Y:S05]  /*7f70*/  @P0 BRA `(.L_x_171) ;  /* 0xffffff90008c0947 */ /* 0x000fea000383ffff */
[----:B------:R-:W-:Y:S05]  /*7f80*/  EXIT ;  /* 0x000000000000794d */ /* 0x000fea0003800000 */
.L_x_7:
[----:B0-----:R-:W-:Y:S01]  /*7f90*/  ULDC.64 UR4, c[0x0][0x650] ;  /* 0x0001940000047ab9 */ /* 0x001fe20000000a00 */
        /* <DEDUP_REMOVED lines=25> */
.L_x_173:
[----:B------:R-:W0:Y:S01]  /*8130*/  LDC.64 R28, c[0x0][0x640] ;  /* 0x00019000ff1c7b82 */ /* 0x000e220000000a00 */
[-CC-:B------:R-:W-:Y:S01]  /*8140*/  SHF.R.U64 R21, R16, R6.reuse, R17.reuse ;  /* 0x0000000610157219 */ /* 0x180fe20000001211 */
[----:B------:R-:W-:Y:S01]  /*8150*/  IMAD.MOV.U32 R31, RZ, RZ, 0x1 ;  /* 0x00000001ff1f7424 */ /* 0x000fe200078e00ff */
[----:B------:R-:W-:Y:S02]  /*8160*/  SHF.R.U32.HI R5, RZ, R6, R17 ;  /* 0x00000006ff057219 */ /* 0x000fe40000011611 */
        /* <DEDUP_REMOVED lines=9> */
[----:B0-----:R-:W-:Y:S01]  /*8200*/  ISETP.NE.U32.AND P0, PT, R28, RZ, PT ;  /* 0x000000ff1c00720c */ /* 0x001fe20003f05070 */
[----:B------:R-:W-:-:S03]  /*8210*/  IMAD.MOV.U32 R11, RZ, RZ, -0x1 ;  /* 0xffffffffff0b7424 */ /* 0x000fc600078e00ff */
[----:B------:R-:W-:Y:S02]  /*8220*/  ISETP.NE.AND.EX P0, PT, R29, RZ, PT, P0 ;  /* 0x000000ff1d00720c */ /* 0x000fe40003f05300 */
[----:B------:R-:W0:Y:S01]  /*8230*/  LDC R24, c[0x0][0x600] ;  /* 0x00018000ff187b82 */ /* 0x000e220000000800 */
[-CC-:B-1----:R-:W-:Y:S02]  /*8240*/  SHF.R.U64 R18, R10, R14.reuse, R5.reuse ;  /* 0x0000000e0a127219 */ /* 0x182fe40000001205 */
[----:B------:R-:W-:-:S05]  /*8250*/  SHF.R.U32.HI R5, RZ, R14, R5 ;  /* 0x0000000eff057219 */ /* 0x000fca0000011605 */
        /* <DEDUP_REMOVED lines=21> */
.L_x_174:
[----:B-1----:R-:W-:Y:S01]  /*83b0*/  SHF.R.U64 R6, R10, R25, R11 ;  /* 0x000000190a067219 */ /* 0x002fe2000000120b */
[----:B0-----:R-:W-:Y:S01]  /*83c0*/  VIADD R11, R24, 0xffffffff ;  /* 0xffffffff180b7836 */ /* 0x001fe20000000000 */
[----:B------:R-:W-:Y:S01]  /*83d0*/  SHF.L.U32 R9, R31, R26, RZ ;  /* 0x0000001a1f097219 */ /* 0x000fe200000006ff */
[----:B------:R-:W-:Y:S01]  /*83e0*/  @P3 IMAD R12, R13, R20, R8 ;  /* 0x000000140d0c3224 */ /* 0x000fe200078e0208 */
[----:B------:R-:W-:Y:S01]  /*83f0*/  LOP3.LUT R5, R22, R33, RZ, 0xc0, !PT ;  /* 0x0000002116057212 */ /* 0x000fe200078ec0ff */
[----:B------:R-:W-:Y:S01]  /*8400*/  IMAD.MOV R10, RZ, RZ, -R6 ;  /* 0x000000ffff0a7224 */ /* 0x000fe200078e0a06 */
[----:B------:R-:W-:Y:S01]  /*8410*/  LOP3.LUT R18, R18, R11, RZ, 0xc0, !PT ;  /* 0x0000000b12127212 */ /* 0x000fe200078ec0ff */
[----:B------:R-:W-:Y:S02]  /*8420*/  IMAD.MOV.U32 R16, RZ, RZ, R21 ;  /* 0x000000ffff107224 */ /* 0x000fe400078e0015 */
[----:B------:R-:W-:Y:S02]  /*8430*/  IMAD R9, R9, R6, R5 ;  /* 0x0000000609097224 */ /* 0x000fe400078e0205 */
[----:B--2---:R-:W-:-:S02]  /*8440*/  IMAD R5, R10, R27, R23 ;  /* 0x0000001b0a057224 */ /* 0x004fc400078e0217 */
[----:B---3--:R-:W-:Y:S02]  /*8450*/  IMAD R12, R9, R30, R12 ;  /* 0x0000001e090c7224 */ /* 0x008fe400078e020c */
[----:B------:R-:W-:Y:S02]  /*8460*/  IMAD.MOV.U32 R6, RZ, RZ, 0x1 ;  /* 0x00000001ff067424 */ /* 0x000fe400078e00ff */
[----:B------:R-:W-:-:S03]  /*8470*/  IMAD R9, R5, R24, R18 ;  /* 0x0000001805097224 */ /* 0x000fc600078e0212 */
[----:B------:R-:W-:Y:S02]  /*8480*/  PRMT R5, R6, 0x7610, R5 ;  /* 0x0000761006057816 */ /* 0x000fe40000000005 */
[----:B------:R-:W-:Y:S02]  /*8490*/  SEL R6, R9, R12, !P3 ;  /* 0x0000000c09067207 */ /* 0x000fe40005800000 */
[----:B------:R-:W-:-:S07]  /*84a0*/  SEL R18, R12, R9, !P3 ;  /* 0x000000090c127207 */ /* 0x000fce0005800000 */
.L_x_172:
[----:B------:R-:W-:-:S08]  /*84b0*/  NOP ;  /* 0x0000000000007918 */ /* 0x000fd00000000000 */
[----:B------:R-:W0:-:S00]  /*84c0*/  USETMAXREG.DEALLOC.CTAPOOL 0x28 ;  /* 0x00000028000079c8 */ /* 0x000e0000080e0500 */
[----:B0-----:R-:W-:-:S13]  /*84d0*/  ISETP.NE.AND P0, PT, R7, RZ, PT ;  /* 0x000000ff0700720c */ /* 0x001fda0003f05270 */
[----:B------:R-:W-:Y:S05]  /*84e0*/  @P0 EXIT ;  /* 0x000000000000094d */ /* 0x000fea0003800000 */
[----:B------:R-:W-:Y:S01]  /*84f0*/  LOP3.LUT P0, RZ, R5, 0xff, RZ, 0xc0, !PT ;  /* 0x000000ff05ff7812 */ /* 0x000fe2000780c0ff */
[----:B------:R-:W-:Y:S02]  /*8500*/  IMAD.MOV.U32 R5, RZ, RZ, 0x1 ;  /* 0x00000001ff057424 */ /* 0x000fe400078e00ff */
[----:B------:R-:W-:-:S10]  /*8510*/  IMAD.MOV.U32 R17, RZ, RZ, RZ ;  /* 0x000000ffff117224 */ /* 0x000fd400078e00ff */
[----:B------:R-:W-:Y:S05]  /*8520*/  @!P0 BRA `(.L_x_175) ;  /* 0x0000000c003c8947 */ /* 0x000fea0003800000 */
[----:B------:R-:W0:Y:S01]  /*8530*/  LDC R5, c[0x0][0x28c] ;  /* 0x0000a300ff057b82 */ /* 0x000e220000000800 */
[----:B------:R-:W1:Y:S01]  /*8540*/  S2R R12, SR_CgaCtaId ;  /* 0x00000000000c7919 */ /* 0x000e620000008800 */
[----:B------:R-:W-:Y:S01]  /*8550*/  ULDC UR5, c[0x0][0x658] ;  /* 0x0001960000057ab9 */ /* 0x000fe20000000800 */
[----:B------:R-:W-:Y:S01]  /*8560*/  UMOV UR7, 0xffffffff ;  /* 0xffffffff00077882 */ /* 0x000fe20000000000 */
[----:B------:R-:W-:Y:S01]  /*8570*/  ULDC UR6, c[0x0][0xc] ;  /* 0x0000030000067ab9 */ /* 0x000fe20000000800 */
[----:B------:R-:W-:Y:S01]  /*8580*/  USHF.L.U32 UR8, UR7, UR5, URZ ;  /* 0x0000000507087299 */ /* 0x000fe2000800063f */
[----:B------:R-:W-:Y:S01]  /*8590*/  BSSY B0, `(.L_x_175) ;  /* 0x00000c8000007945 */ /* 0x000fe20003800000 */
[----:B------:R-:W-:Y:S01]  /*85a0*/  UMOV UR9, 0x1 ;  /* 0x0000000100097882 */ /* 0x000fe20000000000 */
[----:B------:R-:W-:Y:S01]  /*85b0*/  ULDC UR7, c[0x0][0x10] ;  /* 0x0000040000077ab9 */ /* 0x000fe20000000800 */
[----:B------:R-:W-:Y:S01]  /*85c0*/  USHF.L.U32 UR18, UR9, UR5, URZ ;  /* 0x0000000509127299 */ /* 0x000fe2000800063f */
[----:B------:R-:W-:Y:S01]  /*85d0*/  IMAD.MOV.U32 R14, RZ, RZ, 0x1 ;  /* 0x00000001ff0e7424 */ /* 0x000fe200078e00ff */
[----:B------:R-:W-:Y:S01]  /*85e0*/  UIMAD.WIDE.U32 UR6, UR6, UR7, URZ ;  /* 0x00000007060672a5 */ /* 0x000fe2000f8e003f */
[----:B------:R-:W-:Y:S01]  /*85f0*/  LOP3.LUT R15, R4, 0x2, RZ, 0xfc, !PT ;  /* 0x00000002040f7812 */ /* 0x000fe200078efcff */
[----:B------:R-:W-:Y:S01]  /*8600*/  ULDC UR5, c[0x0][0x14] ;  /* 0x0000050000057ab9 */ /* 0x000fe20000000800 */
[----:B------:R-:W-:Y:S01]  /*8610*/  IMAD.MOV.U32 R17, RZ, RZ, RZ ;  /* 0x000000ffff117224 */ /* 0x000fe200078e00ff */
[----:B------:R-:W-:-:S02]  /*8620*/  UIMAD.WIDE.U32 UR20, UR6, UR5, URZ ;  /* 0x00000005061472a5 */ /* 0x000fc4000f8e003f */
[----:B------:R-:W-:Y:S01]  /*8630*/  UIMAD UR13, UR7, UR5, URZ ;  /* 0x00000005070d72a4 */ /* 0x000fe2000f8e023f */
[----:B------:R-:W-:Y:S01]  /*8640*/  ULDC UR4, c[0x0][0x600] ;  /* 0x0001800000047ab9 */ /* 0x000fe20000000800 */
[----:B------:R-:W-:Y:S02]  /*8650*/  ULOP3.LUT UR17, URZ, UR8, URZ, 0x33, !UPT ;  /* 0x000000083f117292 */ /* 0x000fe4000f8e333f */
[----:B------:R-:W-:Y:S01]  /*8660*/  UIADD3 UR4, UR4, -0x1, URZ ;  /* 0xffffffff04047890 */ /* 0x000fe2000fffe03f */
[----:B0-----:R-:W-:Y:S01]  /*8670*/  VIADD R5, R5, 0x1f ;  /* 0x0000001f05057836 */ /* 0x001fe20000000000 */
[----:B------:R-:W-:Y:S01]  /*8680*/  UIADD3 UR13, UR21, UR13, URZ ;  /* 0x0000000d150d7290 */ /* 0x000fe2000fffe03f */
[----:B------:R-:W-:-:S03]  /*8690*/  ULDC.64 UR22, c[0x0][0x198] ;  /* 0x0000660000167ab9 */ /* 0x000fc60000000a00 */
[----:B------:R-:W-:-:S04]  /*86a0*/  SHF.R.S32.HI R8, RZ, 0x1f, R5 ;  /* 0x0000001fff087819 */ /* 0x000fc80000011405 */
[----:B------:R-:W-:Y:S01]  /*86b0*/  LEA.HI R8, R8, R5, RZ, 0x5 ;  /* 0x0000000508087211 */ /* 0x000fe200078f28ff */
[C---:B-1----:R-:W-:Y:S02]  /*86c0*/  IMAD.SHL.U32 R11, R12.reuse, 0x20, RZ ;  /* 0x000000200c0b7824 */ /* 0x042fe400078e00ff */
[----:B------:R-:W-:Y:S01]  /*86d0*/  IMAD.SHL.U32 R12, R12, 0x400, RZ ;  /* 0x000004000c0c7824 */ /* 0x000fe200078e00ff */
[----:B------:R-:W-:Y:S01]  /*86e0*/  SHF.R.S32.HI R10, RZ, 0x5, R8 ;  /* 0x00000005ff0a7819 */ /* 0x000fe20000011408 */
[----:B------:R-:W-:Y:S01]  /*86f0*/  IMAD.MOV.U32 R5, RZ, RZ, 0x1 ;  /* 0x00000001ff057424 */ /* 0x000fe200078e00ff */
[----:B------:R-:W-:Y:S02]  /*8700*/  LOP3.LUT R11, R11, 0x20, RZ, 0xc0, !PT ;  /* 0x000000200b0b7812 */ /* 0x000fe400078ec0ff */
[----:B------:R-:W-:Y:S01]  /*8710*/  LOP3.LUT R12, R12, 0x400, RZ, 0xc0, !PT ;  /* 0x000004000c0c7812 */ /* 0x000fe200078ec0ff */
[----:B------:R-:W-:-:S07]  /*8720*/  VIADD R13, R10, 0x1 ;  /* 0x000000010a0d7836 */ /* 0x000fce0000000000 */
.L_x_186:
[----:B------:R-:W-:-:S03]  /*8730*/  UMOV UR5, 0xffffffff ;  /* 0xffffffff00057882 */ /* 0x000fc60000000000 */
[----:B------:R-:W-:Y:S05]  /*8740*/  BRA.DIV UR5, `(.L_x_176) ;  /* 0x0000000e05807947 */ /* 0x000fea000b800000 */
[----:B------:R-:W-:-:S13]  /*8750*/  ELECT P0, URZ, PT ;  /* 0x00000000003f782f */ /* 0x000fda0003800000 */
.L_x_196:
[----:B------:R-:W0:Y:S01]  /*8760*/  LDC R7, c[0x0][0x28c] ;  /* 0x0000a300ff077b82 */ /* 0x000e220000000800 */
[----:B------:R-:W-:Y:S01]  /*8770*/  BSSY B1, `(.L_x_177) ;  /* 0x0000038000017945 */ /* 0x000fe20003800000 */
[----:B0-----:R-:W-:-:S13]  /*8780*/  ISETP.LT.OR P0, PT, R7, 0x1, !P0 ;  /* 0x000000010700780c */ /* 0x001fda0004701670 */
[----:B------:R-:W-:Y:S05]  /*8790*/  @P0 BRA `(.L_x_178) ;  /* 0x0000000000d40947 */ /* 0x000fea0003800000 */
[----:B------:R-:W-:Y:S02]  /*87a0*/  IMAD R19, R6, 0x40, R11 ;  /* 0x0000004006137824 */ /* 0x000fe400078e020b */
[----:B------:R-:W-:Y:S02]  /*87b0*/  IMAD.SHL.U32 R20, R18, 0x100, RZ ;  /* 0x0000010012147824 */ /* 0x000fe400078e00ff */
[----:B------:R-:W-:Y:S02]  /*87c0*/  IMAD.MOV.U32 R23, RZ, RZ, RZ ;  /* 0x000000ffff177224 */ /* 0x000fe400078e00ff */
[----:B------:R-:W-:Y:S02]  /*87d0*/  IMAD.MOV.U32 R6, RZ, RZ, R13 ;  /* 0x000000ffff067224 */ /* 0x000fe400078e000d */
[----:B------:R-:W-:Y:S02]  /*87e0*/  IMAD.MOV.U32 R7, RZ, RZ, R5 ;  /* 0x000000ffff077224 */ /* 0x000fe400078e0005 */
[----:B------:R-:W-:-:S07]  /*87f0*/  IMAD.MOV.U32 R9, RZ, RZ, R17 ;  /* 0x000000ffff097224 */ /* 0x000fce00078e0011 */
.L_x_181:
[----:B------:R-:W0:Y:S01]  /*8800*/  S2R R21, SR_CgaCtaId ;  /* 0x0000000000157919 */ /* 0x000e220000008800 */
[----:B------:R-:W-:Y:S02]  /*8810*/  MOV R8, 0x400 ;  /* 0x0000040000087802 */ /* 0x000fe40000000f00 */
[----:B------:R-:W-:-:S13]  /*8820*/  LOP3.LUT P1, RZ, R0, 0x7f, RZ, 0xc0, !PT ;  /* 0x0000007f00ff7812 */ /* 0x000fda000782c0ff */
[----:B------:R-:W1:Y:S01]  /*8830*/  @!P1 LDC R18, c[0x0][0x500] ;  /* 0x00014000ff129b82 */ /* 0x000e620000000800 */
[----:B0-----:R-:W-:Y:S02]  /*8840*/  LEA R22, R21, R8, 0x18 ;  /* 0x0000000815167211 */ /* 0x001fe400078ec0ff */
[----:B------:R-:W-:-:S03]  /*8850*/  SHF.L.U32 R8, R7, 0x1f, RZ ;  /* 0x0000001f07087819 */ /* 0x000fc600000006ff */
[----:B------:R-:W-:-:S04]  /*8860*/  IMAD R21, R9, 0x8, R22 ;  /* 0x0000000809157824 */ /* 0x000fc800078e0216 */
[----:B------:R-:W0:Y:S02]  /*8870*/  SYNCS.PHASECHK.TRANS64.TRYWAIT P0, [R21+URZ+0x18], R8 ;  /* 0x00001808150075a7 */ /* 0x000e24000800017f */
[----:B01----:R-:W-:Y:S05]  /*8880*/  @!P0 BRA `(.L_x_179) ;  /* 0x0000000c00508947 */ /* 0x003fea0003800000 */
.L_x_197:
[----:B0-----:R-:W-:Y:S01]  /*8890*/  PRMT R8, R15, 0x9910, RZ ;  /* 0x000099100f087816 */ /* 0x001fe200000000ff */
[----:B------:R0:W-:Y:S03]  /*88a0*/  @!P1 SYNCS.ARRIVE.TRANS64 RZ, [R21+URZ], R18 ;  /* 0x0000001215ff99a7 */ /* 0x0001e6000800003f */
[----:B------:R-:W-:-:S13]  /*88b0*/  ISETP.NE.AND P0, PT, R8, 0x2, PT ;  /* 0x000000020800780c */ /* 0x000fda0003f05270 */
[----:B0-----:R-:W-:Y:S05]  /*88c0*/  @P0 BRA `(.L_x_180) ;  /* 0x0000000000040947 */ /* 0x001fea0003800000 */
[----:B------:R-:W-:Y:S01]  /*88d0*/  BPT.TRAP 0x1 ;  /* 0x000000040000795c */ /* 0x000fe20000300000 */
.L_x_180:
[----:B------:R-:W-:Y:S01]  /*88e0*/  R2UR UR16, R22 ;  /* 0x00000000161072ca */ /* 0x000fe200000e0000 */
[----:B------:R-:W-:Y:S01]  /*88f0*/  IMAD R22, R9, 0x2000, R22 ;  /* 0x0000200009167824 */ /* 0x000fe200078e0216 */
[----:B------:R-:W-:Y:S01]  /*8900*/  R2UR UR9, R21 ;  /* 0x00000000150972ca */ /* 0x000fe200000e0000 */
[C---:B------:R-:W-:Y:S01]  /*8910*/  IMAD R8, R9.reuse, 0x800, R12 ;  /* 0x0000080009087824 */ /* 0x040fe200078e020c */
[----:B------:R-:W-:Y:S01]  /*8920*/  UIADD3 UR6, UP0, UR22, 0xf0, URZ ;  /* 0x000000f016067890 */ /* 0x000fe2000ff1e03f */
[----:B------:R-:W-:Y:S01]  /*8930*/  VIADD R6, R6, 0xffffffff ;  /* 0xffffffff06067836 */ /* 0x000fe20000000000 */
[----:B------:R-:W-:Y:S01]  /*8940*/  R2UR UR5, R22 ;  /* 0x00000000160572ca */ /* 0x000fe200000e0000 */
[----:B------:R-:W-:Y:S01]  /*8950*/  UIADD3 UR24, UP1, UR22, 0x1f0, URZ ;  /* 0x000001f016187890 */ /* 0x000fe2000ff3e03f */
[----:B------:R-:W-:Y:S01]  /*8960*/  R2UR UR8, R8 ;  /* 0x00000000080872ca */ /* 0x000fe200000e0000 */
[----:B------:R-:W-:Y:S01]  /*8970*/  UIADD3.X UR7, URZ, UR23, URZ, UP0, !UPT ;  /* 0x000000173f077290 */ /* 0x000fe200087fe43f */
[----:B------:R-:W-:Y:S01]  /*8980*/  R2UR UR11, R20 ;  /* 0x00000000140b72ca */ /* 0x000fe200000e0000 */
[----:B------:R-:W-:Y:S01]  /*8990*/  VIADD R9, R9, 0x1 ;  /* 0x0000000109097836 */ /* 0x000fe20000000000 */
[----:B------:R-:W-:Y:S01]  /*89a0*/  R2UR UR10, R23 ;  /* 0x00000000170a72ca */ /* 0x000fe200000e0000 */
[----:B------:R-:W-:Y:S01]  /*89b0*/  UIADD3.X UR25, URZ, UR23, URZ, UP1, !UPT ;  /* 0x000000173f197290 */ /* 0x000fe20008ffe43f */
[----:B------:R-:W-:Y:S01]  /*89c0*/  R2UR UR12, R16 ;  /* 0x00000000100c72ca */ /* 0x000fe200000e0000 */
[----:B------:R-:W-:Y:S01]  /*89d0*/  UMOV UR14, 0x0 ;  /* 0x00000000000e7882 */ /* 0x000fe20000000000 */
[----:B------:R-:W-:Y:S01]  /*89e0*/  R2UR UR19, R19 ;  /* 0x00000000131372ca */ /* 0x000fe200000e0000 */
[----:B------:R-:W-:Y:S01]  /*89f0*/  UMOV UR15, 0x10000000 ;  /* 0x10000000000f7882 */ /* 0x000fe20000000000 */
[----:B------:R-:W-:Y:S01]  /*8a00*/  ISETP.GT.AND P1, PT, R6, 0x1, PT ;  /* 0x000000010600780c */ /* 0x000fe20003f24270 */
[----:B------:R-:W-:Y:S01]  /*8a10*/  UIADD3 UR5, UR5, 0x100, URZ ;  /* 0x0000010005057890 */ /* 0x000fe2000fffe03f */
[----:B------:R-:W-:Y:S01]  /*8a20*/  ISETP.NE.AND P0, PT, R9, 0x3, PT ;  /* 0x000000030900780c */ /* 0x000fe20003f05270 */
[----:B------:R-:W-:Y:S01]  /*8a30*/  UIADD3 UR16, UR16, 0x6100, UR8 ;  /* 0x0000610010107890 */ /* 0x000fe2000fffe008 */
[----:B------:R-:W-:Y:S01]  /*8a40*/  VIADD R23, R23, 0x20 ;  /* 0x0000002017177836 */ /* 0x000fe20000000000 */
[----:B------:R-:W-:Y:S01]  /*8a50*/  UMOV UR26, 0x30000 ;  /* 0x00030000001a7882 */ /* 0x000fe20000000000 */
[----:B------:R-:W-:-:S02]  /*8a60*/  SEL R8, RZ, 0x1, P0 ;  /* 0x00000001ff087807 */ /* 0x000fc40000000000 */
[----:B------:R-:W-:Y:S01]  /*8a70*/  UMOV UR8, UR5 ;  /* 0x0000000500087c82 */ /* 0x000fe20008000000 */
[----:B------:R-:W-:Y:S01]  /*8a80*/  SEL R9, R9, RZ, P0 ;  /* 0x000000ff09097207 */ /* 0x000fe20000000000 */
[----:B------:R0:W-:Y:S01]  /*8a90*/  UTMALDG.3D [UR8], [UR6], desc[UR14] ;  /* 0x00000e08060075b4 */ /* 0x0001e20008011000 */
[----:B------:R-:W-:Y:S01]  /*8aa0*/  LOP3.LUT R7, R7, R8, RZ, 0x3c, !PT ;  /* 0x0000000807077212 */ /* 0x000fe200078e3cff */
[----:B0-----:R-:W-:Y:S01]  /*8ab0*/  UMOV UR11, UR19 ;  /* 0x00000013000b7c82 */ /* 0x001fe20008000000 */
[----:B------:R-:W-:Y:S02]  /*8ac0*/  UMOV UR8, UR16 ;  /* 0x0000001000087c82 */ /* 0x000fe40008000000 */
[----:B------:R0:W-:Y:S02]  /*8ad0*/  UTMALDG.3D.MULTICAST [UR8], [UR24], UR26, desc[UR14] ;  /* 0x00000e08180073b4 */ /* 0x0001e4000801181a */
[----:B0-----:R-:W-:Y:S05]  /*8ae0*/  @P1 BRA `(.L_x_181) ;  /* 0xfffffffc00441947 */ /* 0x001fea000383ffff */
.L_x_178:
[----:B------:R-:W-:Y:S05]  /*8af0*/  BSYNC B1 ;  /* 0x0000000000017941 */ /* 0x000fea0003800000 */
.L_x_177:
[----:B------:R-:W-:Y:S01]  /*8b00*/  LOP3.LUT P1, RZ, R14, 0xff, RZ, 0xc0, !PT ;  /* 0x000000ff0eff7812 */ /* 0x000fe2000782c0ff */
[C---:B------:R-:W-:Y:S01]  /*8b10*/  IMAD.IADD R17, R10.reuse, 0x1, R17 ;  /* 0x000000010a117824 */ /* 0x040fe200078e0211 */
[----:B------:R-:W-:Y:S01]  /*8b20*/  ULDC.64 UR6, c[0x0][0x650] ;  /* 0x0001940000067ab9 */ /* 0x000fe20000000a00 */
[C---:B------:R-:W-:Y:S01]  /*8b30*/  ISETP.GE.U32.AND P2, PT, R10.reuse, 0x3, PT ;  /* 0x000000030a00780c */ /* 0x040fe20003f46070 */
[----:B------:R-:W-:Y:S01]  /*8b40*/  BSSY B1, `(.L_x_182) ;  /* 0x000006a000017945 */ /* 0x000fe20003800000 */
[----:B------:R-:W-:Y:S01]  /*8b50*/  IMAD.MOV.U32 R18, RZ, RZ, -0x1 ;  /* 0xffffffffff127424 */ /* 0x000fe200078e00ff */
[----:B------:R-:W-:Y:S01]  /*8b60*/  ISETP.GT.U32.AND P0, PT, R17, 0x2, PT ;  /* 0x000000021100780c */ /* 0x000fe20003f04070 */
[----:B------:R-:W-:Y:S01]  /*8b70*/  IMAD.MOV.U32 R16, RZ, RZ, -0x1 ;  /* 0xffffffffff107424 */ /* 0x000fe200078e00ff */
[----:B------:R-:W-:Y:S02]  /*8b80*/  PRMT R14, RZ, 0x7610, R14 ;  /* 0x00007610ff0e7816 */ /* 0x000fe4000000000e */
[----:B------:R-:W-:-:S03]  /*8b90*/  ISETP.LT.U32.AND P0, PT, R10, 0x3, P0 ;  /* 0x000000030a00780c */ /* 0x000fc60000701070 */
[----:B------:R-:W0:Y:S01]  /*8ba0*/  @P1 S2R R7, SR_CgaCtaId ;  /* 0x0000000000071919 */ /* 0x000e220000008800 */
[----:B------:R-:W-:-:S04]  /*8bb0*/  @P1 MOV R6, 0x400 ;  /* 0x0000040000061802 */ /* 0x000fc80000000f00 */
[----:B0-----:R-:W-:Y:S01]  /*8bc0*/  @P1 LEA R8, R7, R6, 0x18 ;  /* 0x0000000607081211 */ /* 0x001fe200078ec0ff */
[----:B------:R-:W-:Y:S01]  /*8bd0*/  IMAD.WIDE.U32 R6, R17, -0x55555555, RZ ;  /* 0xaaaaaaab11067825 */ /* 0x000fe200078e00ff */
[----:B------:R-:W-:Y:S02]  /*8be0*/  SEL R6, RZ, 0x1, !P0 ;  /* 0x00000001ff067807 */ /* 0x000fe40004000000 */
[----:B------:R0:W-:Y:S01]  /*8bf0*/  @P1 SYNCS.ARRIVE.TRANS64.A1T0 RZ, [R8+URZ+0x48], RZ ;  /* 0x000048ff08ff19a7 */ /* 0x0001e2000810003f */
[----:B------:R-:W-:Y:S02]  /*8c00*/  IADD3 R2, P1, R2, UR20, RZ ;  /* 0x0000001402027c10 */ /* 0x000fe4000ff3e0ff */
[----:B------:R-:W-:Y:S01]  /*8c10*/  LOP3.LUT R5, R5, R6, RZ, 0x3c, !PT ;  /* 0x0000000605057212 */ /* 0x000fe200078e3cff */
[----:B------:R-:W-:Y:S01]  /*8c20*/  IMAD.MOV.U32 R6, RZ, RZ, -0x1 ;  /* 0xffffffffff067424 */ /* 0x000fe200078e00ff */
[----:B------:R-:W-:Y:S02]  /*8c30*/  IADD3.X R3, R3, UR13, RZ, P1, !PT ;  /* 0x0000000d03037c10 */ /* 0x000fe40008ffe4ff */
[----:B------:R-:W-:-:S02]  /*8c40*/  ISETP.GE.U32.AND P0, PT, R2, UR6, PT ;  /* 0x0000000602007c0c */ /* 0x000fc4000bf06070 */
[----:B0-----:R-:W-:Y:S02]  /*8c50*/  SHF.R.U32.HI R8, RZ, 0x1, R7 ;  /* 0x00000001ff087819 */ /* 0x001fe40000011607 */
[----:B------:R-:W-:Y:S02]  /*8c60*/  ISETP.GE.U32.AND.EX P0, PT, R3, UR7, PT, P0 ;  /* 0x0000000703007c0c */ /* 0x000fe4000bf06100 */
[----:B------:R-:W-:Y:S01]  /*8c70*/  @P2 LOP3.LUT R5, R5, 0x1, R8, 0x78, !PT ;  /* 0x0000000105052812 */ /* 0x000fe200078e7808 */
[----:B------:R-:W-:Y:S01]  /*8c80*/  IMAD R17, R8, -0x3, R17 ;  /* 0xfffffffd08117824 */ /* 0x000fe200078e0211 */
[----:B------:R-:W-:-:S09]  /*8c90*/  PRMT R7, RZ, 0x7610, R7 ;  /* 0x00007610ff077816 */ /* 0x000fd20000000007 */
[----:B------:R-:W-:Y:S05]  /*8ca0*/  @P0 BRA `(.L_x_183) ;  /* 0x00000004004c0947 */ /* 0x000fea0003800000 */
[----:B------:R-:W0:Y:S01]  /*8cb0*/  S2R R18, SR_CTAID.X ;  /* 0x0000000000127919 */ /* 0x000e220000002500 */
[----:B------:R-:W-:Y:S01]  /*8cc0*/  ULDC.64 UR6, c[0x0][0x628] ;  /* 0x00018a0000067ab9 */ /* 0x000fe20000000a00 */
[----:B------:R-:W-:Y:S01]  /*8cd0*/  ULDC UR8, c[0x0][0x630] ;  /* 0x00018c0000087ab9 */ /* 0x000fe20000000800 */
[----:B------:R-:W-:Y:S01]  /*8ce0*/  ISETP.NE.U32.AND P0, PT, RZ, UR6, PT ;  /* 0x00000006ff007c0c */ /* 0x000fe2000bf05070 */
[----:B------:R-:W1:Y:S01]  /*8cf0*/  S2R R19, SR_CTAID.Y ;  /* 0x0000000000137919 */ /* 0x000e620000002600 */
[----:B------:R-:W-:Y:S01]  /*8d00*/  ULDC UR9, c[0x0][0x150] ;  /* 0x0000540000097ab9 */ /* 0x000fe20000000800 */
[----:B------:R-:W-:Y:S01]  /*8d10*/  IMAD.MOV.U32 R6, RZ, RZ, R2 ;  /* 0x000000ffff067224 */ /* 0x000fe200078e0002 */
[----:B------:R-:W-:Y:S01]  /*8d20*/  ISETP.NE.AND.EX P0, PT, RZ, UR7, PT, P0 ;  /* 0x00000007ff007c0c */ /* 0x000fe2000bf05300 */
[----:B------:R-:W-:Y:S01]  /*8d30*/  IMAD.MOV.U32 R7, RZ, RZ, R3 ;  /* 0x000000ffff077224 */ /* 0x000fe200078e0003 */
[----:B0-----:R-:W-:-:S11]  /*8d40*/  I2FP.F32.U32 R20, R18 ;  /* 0x0000001200147245 */ /* 0x001fd60000201000 */
[----:B------:R-:W-:Y:S05]  /*8d50*/  @!P0 BRA `(.L_x_184) ;  /* 0x0000000000288947 */ /* 0x000fea0003800000 */
[----:B------:R-:W-:Y:S02]  /*8d60*/  ULDC UR5, c[0x0][0x634] ;  /* 0x00018d0000057ab9 */ /* 0x000fe40000000800 */
[----:B------:R-:W-:-:S05]  /*8d70*/  IADD3 R7, P0, R2, UR5, RZ ;  /* 0x0000000502077c10 */ /* 0x000fca000ff1e0ff */
[----:B------:R-:W-:-:S04]  /*8d80*/  IMAD.X R21, RZ, RZ, R3, P0 ;  /* 0x000000ffff157224 */ /* 0x000fc800000e0603 */
[----:B------:R-:W-:-:S04]  /*8d90*/  IMAD.WIDE.U32 R8, R21, UR6, RZ ;  /* 0x0000000615087c25 */ /* 0x000fc8000f8e00ff */
[----:B------:R-:W-:-:S04]  /*8da0*/  IMAD.WIDE.U32 R8, P0, R7, UR7, R8 ;  /* 0x0000000707087c25 */ /* 0x000fc8000f800008 */
[----:B------:R-:W-:-:S04]  /*8db0*/  IMAD.WIDE.U32 R6, R7, UR6, RZ ;  /* 0x0000000607067c25 */ /* 0x000fc8000f8e00ff */
[----:B------:R-:W-:Y:S01]  /*8dc0*/  IMAD.MOV.U32 R6, RZ, RZ, R9 ;  /* 0x000000ffff067224 */ /* 0x000fe200078e0009 */
[----:B------:R-:W-:Y:S01]  /*8dd0*/  IADD3 RZ, P1, R7, R8, RZ ;  /* 0x0000000807ff7210 */ /* 0x000fe20007f3e0ff */
[----:B------:R-:W-:-:S04]  /*8de0*/  IMAD.X R7, RZ, RZ, RZ, P0 ;  /* 0x000000ffff077224 */ /* 0x000fc800000e06ff */
[----:B------:R-:W-:-:S08]  /*8df0*/  IMAD.WIDE.U32.X R6, R21, UR7, R6, P1 ;  /* 0x0000000715067c25 */ /* 0x000fd000088e0406 */
.L_x_184:
[--C-:B------:R-:W-:Y:S01]  /*8e00*/  SHF.R.U64 R16, R6, UR8, R7.reuse ;  /* 0x0000000806107c19 */ /* 0x100fe20008001207 */
[----:B------:R-:W-:Y:S01]  /*8e10*/  FMUL R20, R20, UR9 ;  /* 0x0000000914147c20 */ /* 0x000fe20008400000 */
[----:B------:R-:W0:Y:S01]  /*8e20*/  LDC R21, c[0x0][0x144] ;  /* 0x00005100ff157b82 */ /* 0x000e220000000800 */
[----:B-1----:R-:W-:Y:S01]  /*8e30*/  I2FP.F32.U32 R8, R19 ;  /* 0x0000001300087245 */ /* 0x002fe20000201000 */
[----:B------:R-:W-:Y:S01]  /*8e40*/  ULDC UR5, c[0x0][0x154] ;  /* 0x0000550000057ab9 */ /* 0x000fe20000000800 */
[----:B------:R-:W-:Y:S01]  /*8e50*/  SHF.R.U32.HI R6, RZ, UR8, R7 ;  /* 0x00000008ff067c19 */ /* 0x000fe20008011607 */
[----:B------:R-:W-:Y:S01]  /*8e60*/  ULDC.64 UR6, c[0x0][0x620] ;  /* 0x0001880000067ab9 */ /* 0x000fe20000000a00 */
[----:B------:R-:W-:Y:S01]  /*8e70*/  IADD3 R7, P0, RZ, -R16, RZ ;  /* 0x80000010ff077210 */ /* 0x000fe20007f1e0ff */
[----:B------:R-:W1:Y:S01]  /*8e80*/  F2I.U32.TRUNC.NTZ R20, R20 ;  /* 0x0000001400147305 */ /* 0x000e62000020f000 */
[----:B------:R-:W-:Y:S01]  /*8e90*/  FMUL R8, R8, UR5 ;  /* 0x0000000508087c20 */ /* 0x000fe20008400000 */
[----:B------:R-:W2:Y:S01]  /*8ea0*/  LDC R22, c[0x0][0x148] ;  /* 0x00005200ff167b82 */ /* 0x000ea20000000800 */
[----:B------:R-:W-:Y:S01]  /*8eb0*/  ULDC UR5, c[0x0][0x618] ;  /* 0x0001860000057ab9 */ /* 0x000fe20000000800 */
[----:B------:R-:W-:-:S04]  /*8ec0*/  IMAD.X R6, RZ, RZ, ~R6, P0 ;  /* 0x000000ffff067224 */ /* 0x000fc800000e0e06 */
[----:B------:R-:W-:Y:S01]  /*8ed0*/  IMAD R6, R6, UR6, RZ ;  /* 0x0000000606067c24 */ /* 0x000fe2000f8e02ff */
[----:B------:R-:W3:Y:S03]  /*8ee0*/  F2I.U32.TRUNC.NTZ R8, R8 ;  /* 0x0000000800087305 */ /* 0x000ee6000020f000 */
[C---:B------:R-:W-:Y:S02]  /*8ef0*/  IMAD R9, R7.reuse, UR7, R6 ;  /* 0x0000000707097c24 */ /* 0x040fe4000f8e0206 */
[----:B------:R-:W-:Y:S01]  /*8f00*/  IMAD.WIDE.U32 R6, R7, UR6, R2 ;  /* 0x0000000607067c25 */ /* 0x000fe2000f8e0002 */
[----:B------:R-:W-:Y:S02]  /*8f10*/  ULDC.64 UR6, c[0x0][0x640] ;  /* 0x0001900000067ab9 */ /* 0x000fe40000000a00 */
[----:B------:R-:W-:Y:S01]  /*8f20*/  ISETP.NE.U32.AND P0, PT, RZ, UR6, PT ;  /* 0x00000006ff007c0c */ /* 0x000fe2000bf05070 */
[----:B-1----:R-:W-:-:S02]  /*8f30*/  IMAD.MOV R20, RZ, RZ, -R20 ;  /* 0x000000ffff147224 */ /* 0x002fc400078e0a14 */
[----:B------:R-:W-:Y:S01]  /*8f40*/  IMAD.IADD R7, R7, 0x1, R9 ;  /* 0x0000000107077824 */ /* 0x000fe200078e0209 */
[----:B------:R-:W-:Y:S01]  /*8f50*/  ISETP.NE.AND.EX P0, PT, RZ, UR7, PT, P0 ;  /* 0x00000007ff007c0c */ /* 0x000fe2000bf05300 */
[----:B0-----:R-:W-:-:S03]  /*8f60*/  IMAD R18, R21, R20, R18 ;  /* 0x0000001415127224 */ /* 0x001fc600078e0212 */
[--C-:B------:R-:W-:Y:S01]  /*8f70*/  SHF.R.U64 R20, R6, UR5, R7.reuse ;  /* 0x0000000506147c19 */ /* 0x100fe20008001207 */
[----:B---3--:R-:W-:Y:S01]  /*8f80*/  IMAD.MOV R6, RZ, RZ, -R8 ;  /* 0x000000ffff067224 */ /* 0x008fe200078e0a08 */
[----:B------:R-:W-:Y:S01]  /*8f90*/  SHF.R.U32.HI R7, RZ, UR5, R7 ;  /* 0x00000005ff077c19 */ /* 0x000fe20008011607 */
[----:B------:R-:W-:Y:S02]  /*8fa0*/  ULDC UR5, c[0x0][0x608] ;  /* 0x0001820000057ab9 */ /* 0x000fe40000000800 */
[----:B--2---:R-:W-:Y:S01]  /*8fb0*/  @P3 IMAD R18, R22, R6, R19 ;  /* 0x0000000616123224 */ /* 0x004fe200078e0213 */
[--C-:B------:R-:W-:Y:S02]  /*8fc0*/  SHF.R.U64 R22, R20, UR5, R7.reuse ;  /* 0x0000000514167c19 */ /* 0x100fe40008001207 */
[----:B------:R-:W-:Y:S01]  /*8fd0*/  SHF.R.U32.HI R7, RZ, UR5, R7 ;  /* 0x00000005ff077c19 */ /* 0x000fe20008011607 */
[----:B------:R-:W-:-:S03]  /*8fe0*/  ULDC UR5, c[0x0][0x658] ;  /* 0x0001960000057ab9 */ /* 0x000fc60000000800 */
[--C-:B------:R-:W-:Y:S02]  /*8ff0*/  SHF.R.U64 R19, R22, UR5, R7.reuse ;  /* 0x0000000516137c19 */ /* 0x100fe40008001207 */
[----:B------:R-:W-:-:S03]  /*9000*/  SHF.R.U32.HI R21, RZ, UR5, R7 ;  /* 0x00000005ff157c19 */ /* 0x000fc60008011607 */
[----:B------:R-:W-:Y:S02]  /*9010*/  IMAD.MOV.U32 R8, RZ, RZ, R19 ;  /* 0x000000ffff087224 */ /* 0x000fe400078e0013 */
[----:B------:R-:W-:Y:S01]  /*9020*/  IMAD.MOV.U32 R7, RZ, RZ, R21 ;  /* 0x000000ffff077224 */ /* 0x000fe200078e0015 */
[----:B------:R-:W-:Y:S06]  /*9030*/  @!P0 BRA `(.L_x_185) ;  /* 0x00000000002c8947 */ /* 0x000fec0003800000 */
        /* <DEDUP_REMOVED lines=9> */
[----:B------:R-:W-:-:S04]  /*90d0*/  IMAD.WIDE.U32.X R6, R21, UR7, R6, P1 ;  /* 0x0000000715067c25 */ /* 0x000fc800088e0406 */
[----:B------:R-:W-:-:S07]  /*90e0*/  IMAD.MOV.U32 R8, RZ, RZ, R6 ;  /* 0x000000ffff087224 */ /* 0x000fce00078e0006 */
.L_x_185:
[----:B------:R-:W-:Y:S01]  /*90f0*/  ULDC UR5, c[0x0][0x648] ;  /* 0x0001920000057ab9 */ /* 0x000fe20000000800 */
[----:B------:R-:W-:Y:S01]  /*9100*/  LOP3.LUT R6, R22, UR17, RZ, 0xc0, !PT ;  /* 0x0000001116067c12 */ /* 0x000fe2000f8ec0ff */
[----:B------:R-:W-:Y:S01]  /*9110*/  ULDC UR6, c[0x0][0x610] ;  /* 0x0001840000067ab9 */ /* 0x000fe20000000800 */
[----:B------:R-:W-:Y:S01]  /*9120*/  SHF.R.U64 R7, R8, UR5, R7 ;  /* 0x0000000508077c19 */ /* 0x000fe20008001207 */
[----:B------:R-:W-:Y:S01]  /*9130*/  ULDC UR5, c[0x0][0x638] ;  /* 0x00018e0000057ab9 */ /* 0x000fe20000000800 */
[----:B------:R-:W-:-:S03]  /*9140*/  LOP3.LUT R20, R20, UR4, RZ, 0xc0, !PT ;  /* 0x0000000414147c12 */ /* 0x000fc6000f8ec0ff */
[----:B------:R-:W-:Y:S02]  /*9150*/  IMAD.MOV R8, RZ, RZ, -R7 ;  /* 0x000000ffff087224 */ /* 0x000fe400078e0a07 */
[----:B------:R-:W-:Y:S02]  /*9160*/  IMAD R7, R7, UR18, R6 ;  /* 0x0000001207077c24 */ /* 0x000fe4000f8e0206 */
[----:B------:R-:W-:Y:S01]  /*9170*/  IMAD R19, R8, UR5, R19 ;  /* 0x0000000508137c24 */ /* 0x000fe2000f8e0213 */
[----:B------:R-:W-:Y:S01]  /*9180*/  ULDC UR5, c[0x0][0x600] ;  /* 0x0001800000057ab9 */ /* 0x000fe20000000800 */
[----:B------:R-:W-:Y:S02]  /*9190*/  IMAD R18, R7, UR6, R18 ;  /* 0x0000000607127c24 */ /* 0x000fe4000f8e0212 */
[----:B------:R-:W-:Y:S02]  /*91a0*/  IMAD R19, R19, UR5, R20 ;  /* 0x0000000513137c24 */ /* 0x000fe4000f8e0214 */
[----:B------:R-:W-:-:S03]  /*91b0*/  IMAD.MOV.U32 R7, RZ, RZ, 0x1 ;  /* 0x00000001ff077424 */ /* 0x000fc600078e00ff */
[----:B------:R-:W-:Y:S02]  /*91c0*/  SEL R6, R19, R18, !P3 ;  /* 0x0000001213067207 */ /* 0x000fe40005800000 */
[----:B------:R-:W-:-:S07]  /*91d0*/  SEL R18, R18, R19, !P3 ;  /* 0x0000001312127207 */ /* 0x000fce0005800000 */
.L_x_183:
[----:B------:R-:W-:Y:S05]  /*91e0*/  BSYNC B1 ;  /* 0x0000000000017941 */ /* 0x000fea0003800000 */
.L_x_182:
[----:B------:R-:W-:-:S13]  /*91f0*/  LOP3.LUT P0, RZ, R7, 0xff, RZ, 0xc0, !PT ;  /* 0x000000ff07ff7812 */ /* 0x000fda000780c0ff */
[----:B------:R-:W-:Y:S05]  /*9200*/  @P0 BRA `(.L_x_186) ;  /* 0xfffffff400480947 */ /* 0x000fea000383ffff */
[----:B------:R-:W-:Y:S05]  /*9210*/  BSYNC B0 ;  /* 0x0000000000007941 */ /* 0x000fea0003800000 */
.L_x_175:
[----:B------:R-:W-:-:S03]  /*9220*/  UMOV UR5, 0xffffffff ;  /* 0xffffffff00057882 */ /* 0x000fc60000000000 */
[----:B------:R-:W-:Y:S05]  /*9230*/  BRA.DIV UR5, `(.L_x_187) ;  /* 0x0000000205f87947 */ /* 0x000fea000b800000 */
[----:B------:R-:W-:-:S13]  /*9240*/  ELECT P0, URZ, PT ;  /* 0x00000000003f782f */ /* 0x000fda0003800000 */
.L_x_200:
[----:B------:R-:W-:Y:S04]  /*9250*/  BSSY B0, `(.L_x_188) ;  /* 0x0000022000007945 */ /* 0x000fe80003800000 */
[----:B------:R-:W-:Y:S05]  /*9260*/  @!P0 BRA `(.L_x_189) ;  /* 0x0000000000808947 */ /* 0x000fea0003800000 */
[----:B------:R-:W-:-:S04]  /*9270*/  LOP3.LUT R4, R4, 0x2, RZ, 0xfc, !PT ;  /* 0x0000000204047812 */ /* 0x000fc800078efcff */
[----:B------:R-:W-:-:S13]  /*9280*/  ISETP.NE.AND P0, PT, R4, 0x3, PT ;  /* 0x000000030400780c */ /* 0x000fda0003f05270 */
[----:B------:R-:W-:Y:S05]  /*9290*/  @!P0 BRA `(.L_x_190) ;  /* 0x0000000000048947 */ /* 0x000fea0003800000 */
[----:B------:R-:W-:Y:S01]  /*92a0*/  BPT.TRAP 0x1 ;  /* 0x000000040000795c */ /* 0x000fe20000300000 */
.L_x_190:
[----:B------:R-:W0:Y:S01]  /*92b0*/  S2R R3, SR_CgaCtaId ;  /* 0x0000000000037919 */ /* 0x000e220000008800 */
[----:B------:R-:W-:-:S04]  /*92c0*/  MOV R0, 0x400 ;  /* 0x0000040000007802 */ /* 0x000fc80000000f00 */
[----:B0-----:R-:W-:Y:S02]  /*92d0*/  LEA R0, R3, R0, 0x18 ;  /* 0x0000000003007211 */ /* 0x001fe400078ec0ff */
[----:B------:R-:W-:-:S03]  /*92e0*/  SHF.L.U32 R3, R5, 0x1f, RZ ;  /* 0x0000001f05037819 */ /* 0x000fc600000006ff */
[----:B------:R-:W-:-:S04]  /*92f0*/  VIADD R0, R0, 0x18 ;  /* 0x0000001800007836 */ /* 0x000fc80000000000 */
[C---:B------:R-:W-:Y:S02]  /*9300*/  IMAD R4, R17.reuse, 0x8, R0 ;  /* 0x0000000811047824 */ /* 0x040fe400078e0200 */
[----:B------:R-:W-:Y:S02]  /*9310*/  VIADD R17, R17, 0x1 ;  /* 0x0000000111117836 */ /* 0x000fe40000000000 */
[----:B------:R-:W0:Y:S03]  /*9320*/  SYNCS.PHASECHK.TRANS64.TRYWAIT P0, [R4+URZ], R3 ;  /* 0x00000003040075a7 */ /* 0x000e26000800017f */
[----:B------:R-:W-:-:S04]  /*9330*/  ISETP.NE.AND P1, PT, R17, 0x3, PT ;  /* 0x000000031100780c */ /* 0x000fc80003f25270 */
[----:B------:R-:W-:Y:S02]  /*9340*/  SEL R2, RZ, 0x1, P1 ;  /* 0x00000001ff027807 */ /* 0x000fe40000800000 */
[----:B------:R-:W-:Y:S02]  /*9350*/  SEL R17, R17, RZ, P1 ;  /* 0x000000ff11117207 */ /* 0x000fe40000800000 */
[----:B------:R-:W-:-:S03]  /*9360*/  LOP3.LUT R7, R5, R2, RZ, 0x3c, !PT ;  /* 0x0000000205077212 */ /* 0x000fc600078e3cff */
[----:B------:R-:W-:Y:S01]  /*9370*/  IMAD R6, R17, 0x8, R0 ;  /* 0x0000000811067824 */ /* 0x000fe200078e0200 */
[----:B------:R-:W-:Y:S01]  /*9380*/  SHF.L.U32 R5, R7, 0x1f, RZ ;  /* 0x0000001f07057819 */ /* 0x000fe200000006ff */
[----:B0-----:R-:W-:Y:S06]  /*9390*/  @!P0 BRA `(.L_x_191) ;  /* 0x0000000000c08947 */ /* 0x001fec0003800000 */
.L_x_201:
[----:B------:R-:W1:Y:S01]  /*93a0*/  SYNCS.PHASECHK.TRANS64.TRYWAIT P0, [R6+URZ], R5 ;  /* 0x00000005060075a7 */ /* 0x000e62000800017f */
[----:B------:R-:W-:-:S05]  /*93b0*/  VIADD R2, R17, 0x1 ;  /* 0x0000000111027836 */ /* 0x000fca0000000000 */
[----:B------:R-:W-:-:S04]  /*93c0*/  ISETP.NE.AND P1, PT, R2, 0x3, PT ;  /* 0x000000030200780c */ /* 0x000fc80003f25270 */
[----:B0-----:R-:W-:Y:S02]  /*93d0*/  SEL R4, RZ, 0x1, P1 ;  /* 0x00000001ff047807 */ /* 0x001fe40000800000 */
[----:B------:R-:W-:Y:S02]  /*93e0*/  SEL R3, R2, RZ, P1 ;  /* 0x000000ff02037207 */ /* 0x000fe40000800000 */
[----:B------:R-:W-:Y:S01]  /*93f0*/  LOP3.LUT R4, R7, R4, RZ, 0x3c, !PT ;  /* 0x0000000407047212 */ /* 0x000fe200078e3cff */
[----:B-1----:R-:W-:Y:S06]  /*9400*/  @!P0 BRA `(.L_x_192) ;  /* 0x0000000000b88947 */ /* 0x002fec0003800000 */
.L_x_202:
[----:B------:R-:W-:Y:S01]  /*9410*/  IMAD R3, R3, 0x8, R0 ;  /* 0x0000000803037824 */ /* 0x000fe200078e0200 */
[----:B------:R-:W-:-:S07]  /*9420*/  SHF.L.U32 R0, R4, 0x1f, RZ ;  /* 0x0000001f04007819 */ /* 0x000fce00000006ff */
.L_x_193:
[----:B-1----:R1:W2:Y:S02]  /*9430*/  SYNCS.PHASECHK.TRANS64.TRYWAIT P0, [R3+URZ], R0 ;  /* 0x00000000030075a7 */ /* 0x0022a4000800017f */
[----:B--2---:R-:W-:Y:S05]  /*9440*/  @!P0 NANOSLEEP.SYNCS 0x989680 ;  /* 0x009896800000895d */ /* 0x004fea0003900000 */
[----:B------:R-:W2:Y:S02]  /*9450*/  @!P0 SYNCS.PHASECHK.TRANS64 P0, [R3+URZ], R0 ;  /* 0x00000000030085a7 */ /* 0x000ea4000800007f */
[----:B--2---:R-:W-:Y:S05]  /*9460*/  @!P0 BRA `(.L_x_193) ;  /* 0xfffffffc00f08947 */ /* 0x004fea000383ffff */
.L_x_189:
[----:B------:R-:W-:Y:S05]  /*9470*/  BSYNC B0 ;  /* 0x0000000000007941 */ /* 0x000fea0003800000 */
.L_x_188:
[----:B------:R-:W-:Y:S05]  /*9480*/  EXIT ;  /* 0x000000000000794d */ /* 0x000fea0003800000 */
.L_x_21:
[----:B-1----:R-:W-:-:S04]  /*9490*/  IMAD.U32 R13, RZ, RZ, UR7 ;  /* 0x00000007ff0d7e24 */ /* 0x002fc8000f8e00ff */
[----:B------:R1:W4:Y:S03]  /*94a0*/  SYNCS.PHASECHK.TRANS64.TRYWAIT P0, [R13+URZ], R12 ;  /* 0x0000000c0d0075a7 */ /* 0x000326000800017f */
[----:B----4-:R-:W-:Y:S05]  /*94b0*/  @!P0 NANOSLEEP.SYNCS 0x989680 ;  /* 0x009896800000895d */ /* 0x010fea0003900000 */
[----:B------:R-:W4:Y:S02]  /*94c0*/  @!P0 SYNCS.PHASECHK.TRANS64 P0, [R13+URZ], R12 ;  /* 0x0000000c0d0085a7 */ /* 0x000f24000800007f */
[----:B----4-:R-:W-:Y:S05]  /*94d0*/  @!P0 BRA `(.L_x_21) ;  /* 0xfffffffc00ec8947 */ /* 0x010fea000383ffff */
[----:B------:R-:W-:Y:S05]  /*94e0*/  BRA `(.L_x_20) ;  /* 0xffffff8000c47947 */ /* 0x000fea000383ffff */
.L_x_27:
[----:B-1----:R-:W-:-:S04]  /*94f0*/  IMAD.U32 R15, RZ, RZ, UR12 ;  /* 0x0000000cff0f7e24 */ /* 0x002fc8000f8e00ff */
[----:B------:R1:W4:Y:S03]  /*9500*/  SYNCS.PHASECHK.TRANS64.TRYWAIT P0, [R15+URZ], R14 ;  /* 0x0000000e0f0075a7 */ /* 0x000326000800017f */
[----:B----4-:R-:W-:Y:S05]  /*9510*/  @!P0 NANOSLEEP.SYNCS 0x989680 ;  /* 0x009896800000895d */ /* 0x010fea0003900000 */
[----:B------:R-:W4:Y:S02]  /*9520*/  @!P0 SYNCS.PHASECHK.TRANS64 P0, [R15+URZ], R14 ;  /* 0x0000000e0f0085a7 */ /* 0x000f24000800007f */
[----:B----4-:R-:W-:Y:S05]  /*9530*/  @!P0 BRA `(.L_x_27) ;  /* 0xfffffffc00ec8947 */ /* 0x010fea000383ffff */
[----:B------:R-:W-:Y:S05]  /*9540*/  BRA `(.L_x_26) ;  /* 0xffffff8c00007947 */ /* 0x000fea000383ffff */
.L_x_176:
[----:B------:R-:W-:Y:S01]  /*9550*/  BSSY B1, `(.L_x_194) ;  /* 0x0000006000017945 */ /* 0x000fe20003800000 */
[----:B------:R-:W-:-:S07]  /*9560*/  IMAD.MOV.U32 R7, RZ, RZ, -0x1 ;  /* 0xffffffffff077424 */ /* 0x000fce00078e00ff */
[----:B------:R-:W-:Y:S05]  /*9570*/  WARPSYNC.COLLECTIVE R7, `(.L_x_195) ;  /* 0x00000000070c7348 */ /* 0x000fea0003c00000 */
[----:B------:R-:W-:Y:S02]  /*9580*/  ELECT P0, UR62, PT ;  /* 0x00000000003e782f */ /* 0x000fe40003800000 */
[----:B------:R-:W-:Y:S01]  /*9590*/  MOV R7, UR62 ;  /* 0x0000003e00077c02 */ /* 0x000fe20008000f00 */
[----:B------:R-:W-:Y:S10]  /*95a0*/  ENDCOLLECTIVE ;  /* 0x000000000000791b */ /* 0x000ff40003800000 */
.L_x_195:
[----:B------:R-:W-:Y:S05]  /*95b0*/  BSYNC B1 ;  /* 0x0000000000017941 */ /* 0x000fea0003800000 */
.L_x_194:
[----:B------:R-:W-:Y:S05]  /*95c0*/  BRA `(.L_x_196) ;  /* 0xfffffff000647947 */ /* 0x000fea000383ffff */
.L_x_179:
[----:B0-----:R0:W1:Y:S02]  /*95d0*/  SYNCS.PHASECHK.TRANS64.TRYWAIT P0, [R21+URZ+0x18], R8 ;  /* 0x00001808150075a7 */ /* 0x001064000800017f */
[----:B-1----:R-:W-:Y:S05]  /*95e0*/  @!P0 NANOSLEEP.SYNCS 0x989680 ;  /* 0x009896800000895d */ /* 0x002fea0003900000 */
[----:B------:R-:W1:Y:S02]  /*95f0*/  @!P0 SYNCS.PHASECHK.TRANS64 P0, [R21+URZ+0x18], R8 ;  /* 0x00001808150085a7 */ /* 0x000e64000800007f */
[----:B-1----:R-:W-:Y:S05]  /*9600*/  @!P0 BRA `(.L_x_179) ;  /* 0xfffffffc00f08947 */ /* 0x002fea000383ffff */
[----:B------:R-:W-:Y:S05]  /*9610*/  BRA `(.L_x_197) ;  /* 0xfffffff0009c7947 */ /* 0x000fea000383ffff */
.L_x_187:
[----:B------:R-:W-:Y:S01]  /*9620*/  BSSY B0, `(.L_x_198) ;  /* 0x0000006000007945 */ /* 0x000fe20003800000 */
[----:B------:R-:W-:-:S07]  /*9630*/  IMAD.MOV.U32 R7, RZ, RZ, -0x1 ;  /* 0xffffffffff077424 */ /* 0x000fce00078e00ff */
[----:B------:R-:W-:Y:S05]  /*9640*/  WARPSYNC.COLLECTIVE R7, `(.L_x_199) ;  /* 0x00000000070c7348 */ /* 0x000fea0003c00000 */
[----:B------:R-:W-:Y:S02]  /*9650*/  ELECT P0, UR62, PT ;  /* 0x00000000003e782f */ /* 0x000fe40003800000 */
[----:B------:R-:W-:Y:S01]  /*9660*/  MOV R7, UR62 ;  /* 0x0000003e00077c02 */ /* 0x000fe20008000f00 */
[----:B------:R-:W-:Y:S10]  /*9670*/  ENDCOLLECTIVE ;  /* 0x000000000000791b */ /* 0x000ff40003800000 */
.L_x_199:
[----:B------:R-:W-:Y:S05]  /*9680*/  BSYNC B0 ;  /* 0x0000000000007941 */ /* 0x000fea0003800000 */
.L_x_198:
[----:B------:R-:W-:Y:S05]  /*9690*/  BRA `(.L_x_200) ;  /* 0xfffffff800ec7947 */ /* 0x000fea000383ffff */
.L_x_191:
[----:B0-----:R0:W1:Y:S02]  /*96a0*/  SYNCS.PHASECHK.TRANS64.TRYWAIT P0, [R4+URZ], R3 ;  /* 0x00000003040075a7 */ /* 0x001064000800017f */
[----:B-1----:R-:W-:Y:S05]  /*96b0*/  @!P0 NANOSLEEP.SYNCS 0x989680 ;  /* 0x009896800000895d */ /* 0x002fea0003900000 */
[----:B------:R-:W1:Y:S02]  /*96c0*/  @!P0 SYNCS.PHASECHK.TRANS64 P0, [R4+URZ], R3 ;  /* 0x00000003040085a7 */ /* 0x000e64000800007f */
[----:B-1----:R-:W-:Y:S05]  /*96d0*/  @!P0 BRA `(.L_x_191) ;  /* 0xfffffffc00f08947 */ /* 0x002fea000383ffff */
[----:B------:R-:W-:Y:S05]  /*96e0*/  BRA `(.L_x_201) ;  /* 0xfffffffc002c7947 */ /* 0x000fea000383ffff */
.L_x_192:
[----:B0-----:R0:W1:Y:S02]  /*96f0*/  SYNCS.PHASECHK.TRANS64.TRYWAIT P0, [R6+URZ], R5 ;  /* 0x00000005060075a7 */ /* 0x001064000800017f */
[----:B-1----:R-:W-:Y:S05]  /*9700*/  @!P0 NANOSLEEP.SYNCS 0x989680 ;  /* 0x009896800000895d */ /* 0x002fea0003900000 */
[----:B------:R-:W1:Y:S02]  /*9710*/  @!P0 SYNCS.PHASECHK.TRANS64 P0, [R6+URZ], R5 ;  /* 0x00000005060085a7 */ /* 0x000e64000800007f */
[----:B-1----:R-:W-:Y:S05]  /*9720*/  @!P0 BRA `(.L_x_192) ;  /* 0xfffffffc00f08947 */ /* 0x002fea000383ffff */
[----:B------:R-:W-:Y:S05]  /*9730*/  BRA `(.L_x_202) ;  /* 0xfffffffc00347947 */ /* 0x000fea000383ffff */
.L_x_203:
[----:B------:R-:W-:-:S00]  /*9740*/  BRA `(.L_x_203) ;  /* 0xfffffffc00fc7947 */ /* 0x000fc0000383ffff */
[----:B------:R-:W-:-:S00]  /*9750*/  NOP ;  /* 0x0000000000007918 */ /* 0x000fc00000000000 */
        /* <DEDUP_REMOVED lines=10> */
.L_x_204:


//--------------------- .nv.shared._ZN7cutlass13device_kernelINS_4gemm6kernel13GemmUniversalIN4cute5tupleIJiiiiEEENS1_10collective13CollectiveMmaINS1_37MainloopSm90TmaGmmaWarpSpecializedFP8ILi3ENS5_IJNS4_1CILi2EEENSA_ILi1EEESC_EEENS1_35KernelTmaWarpSpecializedCooperativeEEENS5_IJNSA_ILi256EEENSA_ILi64EEENSA_ILi32EEEEEENS_12float_e4m3_tENS5_IJlSC_lEEESK_SL_NS4_8TiledMMAINS4_8MMA_AtomIJNS4_4SM904GMMA30MMA_64x64x32_F32E4M3E4M3_SS_TNILNSP_7ScaleInE1ELSR_1EEEEEENS4_6LayoutISD_NS5_IJSC_NSA_ILi0EEESV_EEEEENS5_IJNS4_10UnderscoreESY_SY_EEEEENS4_13SM90_TMA_LOADENS4_14ComposedLayoutINS4_7SwizzleILi1ELi4ELi3EEENS4_18smem_ptr_flag_bitsILi8EEENSU_INS5_IJNSA_ILi8EEESI_EEENS5_IJSI_SC_EEEEEEEvNS4_8identityENS4_23SM90_TMA_LOAD_MULTICASTES1B_vS1C_EENS_8epilogue10collective6detail29Sm90TmaWarpSpecializedAdapterINS1G_15DefaultEpilogueISK_SL_SL_NS1F_6thread17LinearCombinationISK_Li1EffLNS1K_9ScaleType4KindE0ELNS_15FloatRoundStyleE2ESK_EENS1_15EpilogueDefaultEEEEEvvEEEEvNT_6ParamsE --------------------------
	.section	.nv.shared._ZN7cutlass13device_kernelINS_4gemm6kernel13GemmUniversalIN4cute5tupleIJiiiiEEENS1_10collective13CollectiveMmaINS1_37MainloopSm90TmaGmmaWarpSpecializedFP8ILi3ENS5_IJNS4_1CILi2EEENSA_ILi1EEESC_EEENS1_35KernelTmaWarpSpecializedCooperativeEEENS5_IJNSA_ILi256EEENSA_ILi64EEENSA_ILi32EEEEEENS_12float_e4m3_tENS5_IJlSC_lEEESK_SL_NS4_8TiledMMAINS4_8MMA_AtomIJNS4_4SM904GMMA30MMA_64x64x32_F32E4M3E4M3_SS_TNILNSP_7ScaleInE1ELSR_1EEEEEENS4_6LayoutISD_NS5_IJSC_NSA_ILi0EEESV_EEEEENS5_IJNS4_10UnderscoreESY_SY_EEEEENS4_13SM90_TMA_LOADENS4_14ComposedLayoutINS4_7SwizzleILi1ELi4ELi3EEENS4_18smem_ptr_flag_bitsILi8EEENSU_INS5_IJNSA_ILi8EEESI_EEENS5_IJSI_SC_EEEEEEEvNS4_8identityENS4_23SM90_TMA_LOAD_MULTICASTES1B_vS1C_EENS_8epilogue10collective6detail29Sm90TmaWarpSpecializedAdapterINS1G_15DefaultEpilogueISK_SL_SL_NS1F_6thread17LinearCombinationISK_Li1EffLNS1K_9ScaleType4KindE0ELNS_15FloatRoundStyleE2ESK_EENS1_15EpilogueDefaultEEEEEvvEEEEvNT_6ParamsE,"aw",@nobits
	.sectionflags	@""
	.align	16
	.zero		1024


//--------------------- .nv.shared.reserved.0     --------------------------
	.section	.nv.shared.reserved.0,"aw",@nobits
	.weak		__nv_reservedSMEM_offset_0_alias
	.size		__nv_reservedSMEM_offset_0_alias, 0, 0
	.other		__nv_reservedSMEM_offset_0_alias,@"STO_CUDA_RESERVED_SHARED STV_DEFAULT"
__nv_reservedSMEM_offset_0_alias:
	.zero		0


//--------------------- .nv.global                --------------------------
	.section	.nv.global,"aw",@nobits
.nv.global:
	.type		_ZN39_INTERNAL_626f8a41_4_k_cu_ce961d67_51054cute1_E,@object
	.size		_ZN39_INTERNAL_626f8a41_4_k_cu_ce961d67_51054cute1_E,(_ZN39_INTERNAL_626f8a41_4_k_cu_ce961d67_51054cuda3std3__45__cpo6cbeginE - _ZN39_INTERNAL_626f8a41_4_k_cu_ce961d67_51054cute1_E)
_ZN39_INTERNAL_626f8a41_4_k_cu_ce961d67_51054cute1_E:
	.zero		1
	.type		_ZN39_INTERNAL_626f8a41_4_k_cu_ce961d67_51054cuda3std3__45__cpo6cbeginE,@object
	.size		_ZN39_INTERNAL_626f8a41_4_k_cu_ce961d67_51054cuda3std3__45__cpo6cbeginE,(_ZN39_INTERNAL_626f8a41_4_k_cu_ce961d67_51054cuda3std3__48in_placeE - _ZN39_INTERNAL_626f8a41_4_k_cu_ce961d67_51054cuda3std3__45__cpo6cbeginE)
_ZN39_INTERNAL_626f8a41_4_k_cu_ce961d67_51054cuda3std3__45__cpo6cbeginE:
	.zero		1
	.type		_ZN39_INTERNAL_626f8a41_4_k_cu_ce961d67_51054cuda3std3__48in_placeE,@object
	.size		_ZN39_INTERNAL_626f8a41_4_k_cu_ce961d67_51054cuda3std3__48in_placeE,(_ZN39_INTERNAL_626f8a41_4_k_cu_ce961d67_51054cuda3std6ranges3__45__cpo9iter_moveE - _ZN39_INTERNAL_626f8a41_4_k_cu_ce961d67_51054cuda3std3__48in_placeE)
_ZN39_INTERNAL_626f8a41_4_k_cu_ce961d67_51054cuda3std3__48in_placeE:
	.zero		1
	.type		_ZN39_INTERNAL_626f8a41_4_k_cu_ce961d67_51054cuda3std6ranges3__45__cpo9iter_moveE,@object
	.size		_ZN39_INTERNAL_626f8a41_4_k_cu_ce961d67_51054cuda3std6ranges3__45__cpo9iter_moveE,(_ZN39_INTERNAL_626f8a41_4_k_cu_ce961d67_51054cuda3std3__45__cpo5beginE - _ZN39_INTERNAL_626f8a41_4_k_cu_ce961d67_51054cuda3std6ranges3__45__cpo9iter_moveE)
_ZN39_INTERNAL_626f8a41_4_k_cu_ce961d67_51054cuda3std6ranges3__45__cpo9iter_moveE:
	.zero		1
	.type		_ZN39_INTERNAL_626f8a41_4_k_cu_ce961d67_51054cuda3std3__45__cpo5beginE,@object
	.size		_ZN39_INTERNAL_626f8a41_4_k_cu_ce961d67_51054cuda3std3__45__cpo5beginE,(_ZN39_INTERNAL_626f8a41_4_k_cu_ce961d67_51054cuda3std3__441_GLOBAL__N__626f8a41_4_k_cu_ce961d67_51056ignoreE - _ZN39_INTERNAL_626f8a41_4_k_cu_ce961d67_51054cuda3std3__45__cpo5beginE)
_ZN39_INTERNAL_626f8a41_4_k_cu_ce961d67_51054cuda3std3__45__cpo5beginE:
	.zero		1
	.type		_ZN39_INTERNAL_626f8a41_4_k_cu_ce961d67_51054cuda3std3__441_GLOBAL__N__626f8a41_4_k_cu_ce961d67_51056ignoreE,@object
	.size		_ZN39_INTERNAL_626f8a41_4_k_cu_ce961d67_51054cuda3std3__441_GLOBAL__N__626f8a41_4_k_cu_ce961d67_51056ignoreE,(_ZN39_INTERNAL_626f8a41_4_k_cu_ce961d67_51054cute7productE - _ZN39_INTERNAL_626f8a41_4_k_cu_ce961d67_51054cuda3std3__441_GLOBAL__N__626f8a41_4_k_cu_ce961d67_51056ignoreE)
_ZN39_INTERNAL_626f8a41_4_k_cu_ce961d67_51054cuda3std3__441_GLOBAL__N__626f8a41_4_k_cu_ce961d67_51056ignoreE:
	.zero		1
	.type		_ZN39_INTERNAL_626f8a41_4_k_cu_ce961d67_51054cute7productE,@object
	.size		_ZN39_INTERNAL_626f8a41_4_k_cu_ce961d67_51054cute7productE,(_ZN39_INTERNAL_626f8a41_4_k_cu_ce961d67_51054cuda3std3__45__cpo3endE - _ZN39_INTERNAL_626f8a41_4_k_cu_ce961d67_51054cute7productE)
_ZN39_INTERNAL_626f8a41_4_k_cu_ce961d67_51054cute7productE:
	.zero		1
	.type		_ZN39_INTERNAL_626f8a41_4_k_cu_ce961d67_51054cuda3std3__45__cpo3endE,@object
	.size		_ZN39_INTERNAL_626f8a41_4_k_cu_ce961d67_51054cuda3std3__45__cpo3endE,(_ZN39_INTERNAL_626f8a41_4_k_cu_ce961d67_51054cuda3std3__419piecewise_constructE - _ZN39_INTERNAL_626f8a41_4_k_cu_ce961d67_51054cuda3std3__45__cpo3endE)
_ZN39_INTERNAL_626f8a41_4_k_cu_ce961d67_51054cuda3std3__45__cpo3endE:
	.zero		1
	.type		_ZN39_INTERNAL_626f8a41_4_k_cu_ce961d67_51054cuda3std3__419piecewise_constructE,@object
	.size		_ZN39_INTERNAL_626f8a41_4_k_cu_ce961d67_51054cuda3std3__419piecewise_constructE,(_ZN39_INTERNAL_626f8a41_4_k_cu_ce961d67_51054cuda3std3__45__cpo4cendE - _ZN39_INTERNAL_626f8a41_4_k_cu_ce961d67_51054cuda3std3__419piecewise_constructE)
_ZN39_INTERNAL_626f8a41_4_k_cu_ce961d67_51054cuda3std3__419piecewise_constructE:
	.zero		1
	.type		_ZN39_INTERNAL_626f8a41_4_k_cu_ce961d67_51054cuda3std3__45__cpo4cendE,@object
	.size		_ZN39_INTERNAL_626f8a41_4_k_cu_ce961d67_51054cuda3std3__45__cpo4cendE,(_ZN39_INTERNAL_626f8a41_4_k_cu_ce961d67_51054cuda3std6ranges3__45__cpo4swapE - _ZN39_INTERNAL_626f8a41_4_k_cu_ce961d67_51054cuda3std3__45__cpo4cendE)
_ZN39_INTERNAL_626f8a41_4_k_cu_ce961d67_51054cuda3std3__45__cpo4cendE:
	.zero		1
	.type		_ZN39_INTERNAL_626f8a41_4_k_cu_ce961d67_51054cuda3std6ranges3__45__cpo4swapE,@object
	.size		_ZN39_INTERNAL_626f8a41_4_k_cu_ce961d67_51054cuda3std6ranges3__45__cpo4swapE,(.L_7 - _ZN39_INTERNAL_626f8a41_4_k_cu_ce961d67_51054cuda3std6ranges3__45__cpo4swapE)
_ZN39_INTERNAL_626f8a41_4_k_cu_ce961d67_51054cuda3std6ranges3__45__cpo4swapE:
	.zero		1
.L_7:


//--------------------- .nv.constant0._ZN7cutlass13device_kernelINS_4gemm6kernel13GemmUniversalIN4cute5tupleIJiiiiEEENS1_10collective13CollectiveMmaINS1_37MainloopSm90TmaGmmaWarpSpecializedFP8ILi3ENS5_IJNS4_1CILi2EEENSA_ILi1EEESC_EEENS1_35KernelTmaWarpSpecializedCooperativeEEENS5_IJNSA_ILi256EEENSA_ILi64EEENSA_ILi32EEEEEENS_12float_e4m3_tENS5_IJlSC_lEEESK_SL_NS4_8TiledMMAINS4_8MMA_AtomIJNS4_4SM904GMMA30MMA_64x64x32_F32E4M3E4M3_SS_TNILNSP_7ScaleInE1ELSR_1EEEEEENS4_6LayoutISD_NS5_IJSC_NSA_ILi0EEESV_EEEEENS5_IJNS4_10UnderscoreESY_SY_EEEEENS4_13SM90_TMA_LOADENS4_14ComposedLayoutINS4_7SwizzleILi1ELi4ELi3EEENS4_18smem_ptr_flag_bitsILi8EEENSU_INS5_IJNSA_ILi8EEESI_EEENS5_IJSI_SC_EEEEEEEvNS4_8identityENS4_23SM90_TMA_LOAD_MULTICASTES1B_vS1C_EENS_8epilogue10collective6detail29Sm90TmaWarpSpecializedAdapterINS1G_15DefaultEpilogueISK_SL_SL_NS1F_6thread17LinearCombinationISK_Li1EffLNS1K_9ScaleType4KindE0ELNS_15FloatRoundStyleE2ESK_EENS1_15EpilogueDefaultEEEEEvvEEEEvNT_6ParamsE --------------------------
	.section	.nv.constant0._ZN7cutlass13device_kernelINS_4gemm6kernel13GemmUniversalIN4cute5tupleIJiiiiEEENS1_10collective13CollectiveMmaINS1_37MainloopSm90TmaGmmaWarpSpecializedFP8ILi3ENS5_IJNS4_1CILi2EEENSA_ILi1EEESC_EEENS1_35KernelTmaWarpSpecializedCooperativeEEENS5_IJNSA_ILi256EEENSA_ILi64EEENSA_ILi32EEEEEENS_12float_e4m3_tENS5_IJlSC_lEEESK_SL_NS4_8TiledMMAINS4_8MMA_AtomIJNS4_4SM904GMMA30MMA_64x64x32_F32E4M3E4M3_SS_TNILNSP_7ScaleInE1ELSR_1EEEEEENS4_6LayoutISD_NS5_IJSC_NSA_ILi0EEESV_EEEEENS5_IJNS4_10UnderscoreESY_SY_EEEEENS4_13SM90_TMA_LOADENS4_14ComposedLayoutINS4_7SwizzleILi1ELi4ELi3EEENS4_18smem_ptr_flag_bitsILi8EEENSU_INS5_IJNSA_ILi8EEESI_EEENS5_IJSI_SC_EEEEEEEvNS4_8identityENS4_23SM90_TMA_LOAD_MULTICASTES1B_vS1C_EENS_8epilogue10collective6detail29Sm90TmaWarpSpecializedAdapterINS1G_15DefaultEpilogueISK_SL_SL_NS1F_6thread17LinearCombinationISK_Li1EffLNS1K_9ScaleType4KindE0ELNS_15FloatRoundStyleE2ESK_EENS1_15EpilogueDefaultEEEEEvvEEEEvNT_6ParamsE,"a",@progbits
	.sectionflags	@""
	.align	4
.nv.constant0._ZN7cutlass13device_kernelINS_4gemm6kernel13GemmUniversalIN4cute5tupleIJiiiiEEENS1_10collective13CollectiveMmaINS1_37MainloopSm90TmaGmmaWarpSpecializedFP8ILi3ENS5_IJNS4_1CILi2EEENSA_ILi1EEESC_EEENS1_35KernelTmaWarpSpecializedCooperativeEEENS5_IJNSA_ILi256EEENSA_ILi64EEENSA_ILi32EEEEEENS_12float_e4m3_tENS5_IJlSC_lEEESK_SL_NS4_8TiledMMAINS4_8MMA_AtomIJNS4_4SM904GMMA30MMA_64x64x32_F32E4M3E4M3_SS_TNILNSP_7ScaleInE1ELSR_1EEEEEENS4_6LayoutISD_NS5_IJSC_NSA_ILi0EEESV_EEEEENS5_IJNS4_10UnderscoreESY_SY_EEEEENS4_13SM90_TMA_LOADENS4_14ComposedLayoutINS4_7SwizzleILi1ELi4ELi3EEENS4_18smem_ptr_flag_bitsILi8EEENSU_INS5_IJNSA_ILi8EEESI_EEENS5_IJSI_SC_EEEEEEEvNS4_8identityENS4_23SM90_TMA_LOAD_MULTICASTES1B_vS1C_EENS_8epilogue10collective6detail29Sm90TmaWarpSpecializedAdapterINS1G_15DefaultEpilogueISK_SL_SL_NS1F_6thread17LinearCombinationISK_Li1EffLNS1K_9ScaleType4KindE0ELNS_15FloatRoundStyleE2ESK_EENS1_15EpilogueDefaultEEEEEvvEEEEvNT_6ParamsE:
	.zero		1664


//--------------------- SYMBOLS --------------------------

	.type		.nv.reservedSmem.offset0,@object
	.size		.nv.reservedSmem.offset0,0x4
